//
// Generated by NVIDIA NVVM Compiler
//
// Compiler Build ID: CL-36424714
// Cuda compilation tools, release 13.0, V13.0.88
// Based on NVVM 20.0.0
//

.version 9.0
.target sm_100
.address_size 64

	// .globl	_Z22flash_attention_kernelPfS_S_S_S_S_ifi
// _ZZ22flash_attention_kernelPfS_S_S_S_S_ifiE8shared_q has been demoted
// _ZZ22flash_attention_kernelPfS_S_S_S_S_ifiE8shared_k has been demoted
// _ZZ22flash_attention_kernelPfS_S_S_S_S_ifiE8shared_v has been demoted
// _ZZ22flash_attention_kernelPfS_S_S_S_S_ifiE8shared_m has been demoted
// _ZZ22flash_attention_kernelPfS_S_S_S_S_ifiE8shared_l has been demoted
// _ZZ22flash_attention_kernelPfS_S_S_S_S_ifiE8shared_o has been demoted
// _ZZ22flash_attention_kernelPfS_S_S_S_S_ifiE3sij has been demoted
// _ZZ22flash_attention_kernelPfS_S_S_S_S_ifiE3mij has been demoted
// _ZZ22flash_attention_kernelPfS_S_S_S_S_ifiE3pij has been demoted
// _ZZ22flash_attention_kernelPfS_S_S_S_S_ifiE3lij has been demoted
// _ZZ12UpdateMiLiOiPfS_S_S_S_S_S_iE5new_m has been demoted
// _ZZ12UpdateMiLiOiPfS_S_S_S_S_S_iE5new_l has been demoted

.visible .entry _Z22flash_attention_kernelPfS_S_S_S_S_ifi(
	.param .u64 .ptr .align 1 _Z22flash_attention_kernelPfS_S_S_S_S_ifi_param_0,
	.param .u64 .ptr .align 1 _Z22flash_attention_kernelPfS_S_S_S_S_ifi_param_1,
	.param .u64 .ptr .align 1 _Z22flash_attention_kernelPfS_S_S_S_S_ifi_param_2,
	.param .u64 .ptr .align 1 _Z22flash_attention_kernelPfS_S_S_S_S_ifi_param_3,
	.param .u64 .ptr .align 1 _Z22flash_attention_kernelPfS_S_S_S_S_ifi_param_4,
	.param .u64 .ptr .align 1 _Z22flash_attention_kernelPfS_S_S_S_S_ifi_param_5,
	.param .u32 _Z22flash_attention_kernelPfS_S_S_S_S_ifi_param_6,
	.param .f32 _Z22flash_attention_kernelPfS_S_S_S_S_ifi_param_7,
	.param .u32 _Z22flash_attention_kernelPfS_S_S_S_S_ifi_param_8
)
{
	.reg .pred 	%p<43>;
	.reg .b32 	%r<345>;
	.reg .b32 	%f<449>;
	.reg .b64 	%rd<103>;
	// demoted variable
	.shared .align 4 .b8 _ZZ22flash_attention_kernelPfS_S_S_S_S_ifiE8shared_q[8320];
	// demoted variable
	.shared .align 4 .b8 _ZZ22flash_attention_kernelPfS_S_S_S_S_ifiE8shared_k[8320];
	// demoted variable
	.shared .align 4 .b8 _ZZ22flash_attention_kernelPfS_S_S_S_S_ifiE8shared_v[8320];
	// demoted variable
	.shared .align 4 .b8 _ZZ22flash_attention_kernelPfS_S_S_S_S_ifiE8shared_m[128];
	// demoted variable
	.shared .align 4 .b8 _ZZ22flash_attention_kernelPfS_S_S_S_S_ifiE8shared_l[128];
	// demoted variable
	.shared .align 4 .b8 _ZZ22flash_attention_kernelPfS_S_S_S_S_ifiE8shared_o[8320];
	// demoted variable
	.shared .align 4 .b8 _ZZ22flash_attention_kernelPfS_S_S_S_S_ifiE3sij[4224];
	// demoted variable
	.shared .align 4 .b8 _ZZ22flash_attention_kernelPfS_S_S_S_S_ifiE3mij[128];
	// demoted variable
	.shared .align 4 .b8 _ZZ22flash_attention_kernelPfS_S_S_S_S_ifiE3pij[4224];
	// demoted variable
	.shared .align 4 .b8 _ZZ22flash_attention_kernelPfS_S_S_S_S_ifiE3lij[128];
	// demoted variable
	.shared .align 4 .b8 _ZZ12UpdateMiLiOiPfS_S_S_S_S_S_iE5new_m[128];
	// demoted variable
	.shared .align 4 .b8 _ZZ12UpdateMiLiOiPfS_S_S_S_S_S_iE5new_l[128];
	ld.param.u64 	%rd7, [_Z22flash_attention_kernelPfS_S_S_S_S_ifi_param_0];
	ld.param.u64 	%rd8, [_Z22flash_attention_kernelPfS_S_S_S_S_ifi_param_1];
	ld.param.u64 	%rd5, [_Z22flash_attention_kernelPfS_S_S_S_S_ifi_param_2];
	ld.param.u64 	%rd6, [_Z22flash_attention_kernelPfS_S_S_S_S_ifi_param_3];
	ld.param.u64 	%rd9, [_Z22flash_attention_kernelPfS_S_S_S_S_ifi_param_4];
	ld.param.u64 	%rd10, [_Z22flash_attention_kernelPfS_S_S_S_S_ifi_param_5];
	ld.param.u32 	%r80, [_Z22flash_attention_kernelPfS_S_S_S_S_ifi_param_6];
	ld.param.f32 	%f51, [_Z22flash_attention_kernelPfS_S_S_S_S_ifi_param_7];
	ld.param.u32 	%r81, [_Z22flash_attention_kernelPfS_S_S_S_S_ifi_param_8];
	cvta.to.global.u64 	%rd1, %rd7;
	cvta.to.global.u64 	%rd2, %rd10;
	cvta.to.global.u64 	%rd3, %rd8;
	cvta.to.global.u64 	%rd4, %rd9;
	mov.u32 	%r1, %tid.x;
	mov.u32 	%r2, %tid.y;
	mov.u32 	%r3, %ctaid.x;
	shr.s32 	%r82, %r80, 31;
	shr.u32 	%r83, %r82, 27;
	add.s32 	%r84, %r80, %r83;
	shr.s32 	%r4, %r84, 5;
	setp.lt.s32 	%p1, %r80, 32;
	@%p1 bra 	$L__BB0_12;
	shl.b32 	%r86, %r3, 5;
	add.s32 	%r87, %r86, %r2;
	mul.lo.s32 	%r5, %r80, %r87;
	mad.lo.s32 	%r6, %r2, %r80, %r2;
	add.s32 	%r88, %r4, -1;
	and.b32  	%r7, %r4, 7;
	setp.lt.u32 	%p2, %r88, 7;
	mov.b32 	%r326, 0;
	@%p2 bra 	$L__BB0_4;
	and.b32  	%r326, %r4, 67108856;
	mov.b32 	%r324, 0;
$L__BB0_3:
	.pragma "nounroll";
	shl.b32 	%r90, %r324, 5;
	add.s32 	%r91, %r90, %r1;
	add.s32 	%r92, %r91, %r5;
	mul.wide.u32 	%rd11, %r92, 4;
	add.s64 	%rd12, %rd1, %rd11;
	ld.global.f32 	%f52, [%rd12];
	add.s32 	%r93, %r91, %r6;
	shl.b32 	%r94, %r93, 2;
	mov.u32 	%r95, _ZZ22flash_attention_kernelPfS_S_S_S_S_ifiE8shared_q;
	add.s32 	%r96, %r95, %r94;
	st.shared.f32 	[%r96], %f52;
	add.s64 	%rd13, %rd4, %rd11;
	ld.global.f32 	%f53, [%rd13];
	mov.u32 	%r97, _ZZ22flash_attention_kernelPfS_S_S_S_S_ifiE8shared_o;
	add.s32 	%r98, %r97, %r94;
	st.shared.f32 	[%r98], %f53;
	add.s32 	%r99, %r92, 32;
	mul.wide.u32 	%rd14, %r99, 4;
	add.s64 	%rd15, %rd1, %rd14;
	ld.global.f32 	%f54, [%rd15];
	st.shared.f32 	[%r96+128], %f54;
	add.s64 	%rd16, %rd4, %rd14;
	ld.global.f32 	%f55, [%rd16];
	st.shared.f32 	[%r98+128], %f55;
	add.s32 	%r100, %r92, 64;
	mul.wide.u32 	%rd17, %r100, 4;
	add.s64 	%rd18, %rd1, %rd17;
	ld.global.f32 	%f56, [%rd18];
	st.shared.f32 	[%r96+256], %f56;
	add.s64 	%rd19, %rd4, %rd17;
	ld.global.f32 	%f57, [%rd19];
	st.shared.f32 	[%r98+256], %f57;
	add.s32 	%r101, %r92, 96;
	mul.wide.u32 	%rd20, %r101, 4;
	add.s64 	%rd21, %rd1, %rd20;
	ld.global.f32 	%f58, [%rd21];
	st.shared.f32 	[%r96+384], %f58;
	add.s64 	%rd22, %rd4, %rd20;
	ld.global.f32 	%f59, [%rd22];
	st.shared.f32 	[%r98+384], %f59;
	add.s32 	%r102, %r92, 128;
	mul.wide.u32 	%rd23, %r102, 4;
	add.s64 	%rd24, %rd1, %rd23;
	ld.global.f32 	%f60, [%rd24];
	st.shared.f32 	[%r96+512], %f60;
	add.s64 	%rd25, %rd4, %rd23;
	ld.global.f32 	%f61, [%rd25];
	st.shared.f32 	[%r98+512], %f61;
	add.s32 	%r103, %r92, 160;
	mul.wide.u32 	%rd26, %r103, 4;
	add.s64 	%rd27, %rd1, %rd26;
	ld.global.f32 	%f62, [%rd27];
	st.shared.f32 	[%r96+640], %f62;
	add.s64 	%rd28, %rd4, %rd26;
	ld.global.f32 	%f63, [%rd28];
	st.shared.f32 	[%r98+640], %f63;
	add.s32 	%r104, %r92, 192;
	mul.wide.u32 	%rd29, %r104, 4;
	add.s64 	%rd30, %rd1, %rd29;
	ld.global.f32 	%f64, [%rd30];
	st.shared.f32 	[%r96+768], %f64;
	add.s64 	%rd31, %rd4, %rd29;
	ld.global.f32 	%f65, [%rd31];
	st.shared.f32 	[%r98+768], %f65;
	add.s32 	%r105, %r92, 224;
	mul.wide.u32 	%rd32, %r105, 4;
	add.s64 	%rd33, %rd1, %rd32;
	ld.global.f32 	%f66, [%rd33];
	st.shared.f32 	[%r96+896], %f66;
	add.s64 	%rd34, %rd4, %rd32;
	ld.global.f32 	%f67, [%rd34];
	st.shared.f32 	[%r98+896], %f67;
	add.s32 	%r324, %r324, 8;
	setp.ne.s32 	%p3, %r324, %r326;
	@%p3 bra 	$L__BB0_3;
$L__BB0_4:
	setp.eq.s32 	%p4, %r7, 0;
	@%p4 bra 	$L__BB0_12;
	and.b32  	%r12, %r4, 3;
	setp.lt.u32 	%p5, %r7, 4;
	@%p5 bra 	$L__BB0_7;
	shl.b32 	%r106, %r326, 5;
	add.s32 	%r107, %r106, %r1;
	add.s32 	%r108, %r107, %r5;
	mul.wide.u32 	%rd35, %r108, 4;
	add.s64 	%rd36, %rd1, %rd35;
	ld.global.f32 	%f68, [%rd36];
	add.s32 	%r109, %r107, %r6;
	shl.b32 	%r110, %r109, 2;
	mov.u32 	%r111, _ZZ22flash_attention_kernelPfS_S_S_S_S_ifiE8shared_q;
	add.s32 	%r112, %r111, %r110;
	st.shared.f32 	[%r112], %f68;
	add.s64 	%rd37, %rd4, %rd35;
	ld.global.f32 	%f69, [%rd37];
	mov.u32 	%r113, _ZZ22flash_attention_kernelPfS_S_S_S_S_ifiE8shared_o;
	add.s32 	%r114, %r113, %r110;
	st.shared.f32 	[%r114], %f69;
	add.s32 	%r115, %r108, 32;
	mul.wide.u32 	%rd38, %r115, 4;
	add.s64 	%rd39, %rd1, %rd38;
	ld.global.f32 	%f70, [%rd39];
	st.shared.f32 	[%r112+128], %f70;
	add.s64 	%rd40, %rd4, %rd38;
	ld.global.f32 	%f71, [%rd40];
	st.shared.f32 	[%r114+128], %f71;
	add.s32 	%r116, %r108, 64;
	mul.wide.u32 	%rd41, %r116, 4;
	add.s64 	%rd42, %rd1, %rd41;
	ld.global.f32 	%f72, [%rd42];
	st.shared.f32 	[%r112+256], %f72;
	add.s64 	%rd43, %rd4, %rd41;
	ld.global.f32 	%f73, [%rd43];
	st.shared.f32 	[%r114+256], %f73;
	add.s32 	%r117, %r108, 96;
	mul.wide.u32 	%rd44, %r117, 4;
	add.s64 	%rd45, %rd1, %rd44;
	ld.global.f32 	%f74, [%rd45];
	st.shared.f32 	[%r112+384], %f74;
	add.s64 	%rd46, %rd4, %rd44;
	ld.global.f32 	%f75, [%rd46];
	st.shared.f32 	[%r114+384], %f75;
	add.s32 	%r326, %r326, 4;
$L__BB0_7:
	setp.eq.s32 	%p6, %r12, 0;
	@%p6 bra 	$L__BB0_12;
	setp.eq.s32 	%p7, %r12, 1;
	@%p7 bra 	$L__BB0_10;
	shl.b32 	%r118, %r326, 5;
	add.s32 	%r119, %r118, %r1;
	add.s32 	%r120, %r119, %r5;
	mul.wide.u32 	%rd47, %r120, 4;
	add.s64 	%rd48, %rd1, %rd47;
	ld.global.f32 	%f76, [%rd48];
	add.s32 	%r121, %r119, %r6;
	shl.b32 	%r122, %r121, 2;
	mov.u32 	%r123, _ZZ22flash_attention_kernelPfS_S_S_S_S_ifiE8shared_q;
	add.s32 	%r124, %r123, %r122;
	st.shared.f32 	[%r124], %f76;
	add.s64 	%rd49, %rd4, %rd47;
	ld.global.f32 	%f77, [%rd49];
	mov.u32 	%r125, _ZZ22flash_attention_kernelPfS_S_S_S_S_ifiE8shared_o;
	add.s32 	%r126, %r125, %r122;
	st.shared.f32 	[%r126], %f77;
	add.s32 	%r127, %r120, 32;
	mul.wide.u32 	%rd50, %r127, 4;
	add.s64 	%rd51, %rd1, %rd50;
	ld.global.f32 	%f78, [%rd51];
	st.shared.f32 	[%r124+128], %f78;
	add.s64 	%rd52, %rd4, %rd50;
	ld.global.f32 	%f79, [%rd52];
	st.shared.f32 	[%r126+128], %f79;
	add.s32 	%r326, %r326, 2;
$L__BB0_10:
	and.b32  	%r128, %r4, 1;
	setp.eq.b32 	%p8, %r128, 1;
	not.pred 	%p9, %p8;
	@%p9 bra 	$L__BB0_12;
	shl.b32 	%r129, %r326, 5;
	add.s32 	%r130, %r129, %r1;
	add.s32 	%r131, %r130, %r5;
	mul.wide.u32 	%rd53, %r131, 4;
	add.s64 	%rd54, %rd1, %rd53;
	ld.global.f32 	%f80, [%rd54];
	add.s32 	%r132, %r130, %r6;
	shl.b32 	%r133, %r132, 2;
	mov.u32 	%r134, _ZZ22flash_attention_kernelPfS_S_S_S_S_ifiE8shared_q;
	add.s32 	%r135, %r134, %r133;
	st.shared.f32 	[%r135], %f80;
	add.s64 	%rd55, %rd4, %rd53;
	ld.global.f32 	%f81, [%rd55];
	mov.u32 	%r136, _ZZ22flash_attention_kernelPfS_S_S_S_S_ifiE8shared_o;
	add.s32 	%r137, %r136, %r133;
	st.shared.f32 	[%r137], %f81;
$L__BB0_12:
	shl.b32 	%r138, %r3, 5;
	add.s32 	%r17, %r138, %r2;
	cvta.to.global.u64 	%rd56, %rd5;
	mul.wide.u32 	%rd57, %r17, 4;
	add.s64 	%rd58, %rd56, %rd57;
	ld.global.f32 	%f82, [%rd58];
	shl.b32 	%r139, %r2, 2;
	mov.u32 	%r140, _ZZ22flash_attention_kernelPfS_S_S_S_S_ifiE8shared_m;
	add.s32 	%r18, %r140, %r139;
	st.shared.f32 	[%r18], %f82;
	cvta.to.global.u64 	%rd59, %rd6;
	add.s64 	%rd60, %rd59, %rd57;
	ld.global.f32 	%f83, [%rd60];
	mov.u32 	%r141, _ZZ22flash_attention_kernelPfS_S_S_S_S_ifiE8shared_l;
	add.s32 	%r19, %r141, %r139;
	st.shared.f32 	[%r19], %f83;
	setp.lt.s32 	%p10, %r81, 1;
	@%p10 bra 	$L__BB0_50;
	add.s32 	%r20, %r80, 1;
	mad.lo.s32 	%r21, %r1, %r80, %r1;
	mad.lo.s32 	%r22, %r2, %r80, %r2;
	mul.lo.s32 	%r143, %r2, 33;
	add.s32 	%r144, %r143, %r1;
	shl.b32 	%r145, %r144, 2;
	mov.u32 	%r146, _ZZ22flash_attention_kernelPfS_S_S_S_S_ifiE3sij;
	add.s32 	%r23, %r146, %r145;
	mad.lo.s32 	%r24, %r2, 132, %r146;
	mov.u32 	%r148, _ZZ22flash_attention_kernelPfS_S_S_S_S_ifiE3mij;
	add.s32 	%r25, %r148, %r139;
	mov.u32 	%r149, _ZZ22flash_attention_kernelPfS_S_S_S_S_ifiE3pij;
	add.s32 	%r26, %r149, %r145;
	mov.u32 	%r150, _ZZ22flash_attention_kernelPfS_S_S_S_S_ifiE3lij;
	add.s32 	%r27, %r150, %r139;
	mov.u32 	%r151, _ZZ12UpdateMiLiOiPfS_S_S_S_S_S_iE5new_m;
	add.s32 	%r28, %r151, %r139;
	mov.u32 	%r152, _ZZ12UpdateMiLiOiPfS_S_S_S_S_S_iE5new_l;
	add.s32 	%r29, %r152, %r139;
	and.b32  	%r30, %r4, 7;
	and.b32  	%r31, %r80, 7;
	and.b32  	%r32, %r80, 3;
	and.b32  	%r33, %r4, 67108856;
	and.b32  	%r34, %r4, 1;
	and.b32  	%r35, %r80, 2147483640;
	and.b32  	%r36, %r80, 1;
	shl.b32 	%r153, %r143, 2;
	add.s32 	%r37, %r149, %r153;
	shl.b32 	%r38, %r20, 1;
	neg.s32 	%r39, %r33;
	shl.b32 	%r154, %r21, 2;
	add.s32 	%r155, %r154, %r139;
	add.s32 	%r156, %r155, 512;
	mov.u32 	%r157, _ZZ22flash_attention_kernelPfS_S_S_S_S_ifiE8shared_k;
	add.s32 	%r40, %r157, %r156;
	mov.u32 	%r158, _ZZ22flash_attention_kernelPfS_S_S_S_S_ifiE8shared_v;
	add.s32 	%r41, %r158, %r156;
	mov.b32 	%r328, 0;
	shl.b32 	%r245, %r38, 2;
$L__BB0_14:
	setp.lt.s32 	%p11, %r80, 32;
	@%p11 bra 	$L__BB0_26;
	add.s32 	%r160, %r4, -1;
	setp.lt.u32 	%p12, %r160, 7;
	shl.b32 	%r161, %r328, 5;
	add.s32 	%r162, %r161, %r1;
	mul.lo.s32 	%r43, %r162, %r80;
	mov.b32 	%r334, 0;
	@%p12 bra 	$L__BB0_18;
	add.s32 	%r331, %r2, %r43;
	mov.u32 	%r329, %r41;
	mov.u32 	%r330, %r40;
	mov.u32 	%r332, %r39;
$L__BB0_17:
	.pragma "nounroll";
	mul.wide.s32 	%rd61, %r331, 4;
	add.s64 	%rd62, %rd3, %rd61;
	ld.global.f32 	%f84, [%rd62];
	st.shared.f32 	[%r330+-512], %f84;
	add.s64 	%rd63, %rd2, %rd61;
	ld.global.f32 	%f85, [%rd63];
	st.shared.f32 	[%r329+-512], %f85;
	ld.global.f32 	%f86, [%rd62+128];
	st.shared.f32 	[%r330+-384], %f86;
	ld.global.f32 	%f87, [%rd63+128];
	st.shared.f32 	[%r329+-384], %f87;
	ld.global.f32 	%f88, [%rd62+256];
	st.shared.f32 	[%r330+-256], %f88;
	ld.global.f32 	%f89, [%rd63+256];
	st.shared.f32 	[%r329+-256], %f89;
	ld.global.f32 	%f90, [%rd62+384];
	st.shared.f32 	[%r330+-128], %f90;
	ld.global.f32 	%f91, [%rd63+384];
	st.shared.f32 	[%r329+-128], %f91;
	ld.global.f32 	%f92, [%rd62+512];
	st.shared.f32 	[%r330], %f92;
	ld.global.f32 	%f93, [%rd63+512];
	st.shared.f32 	[%r329], %f93;
	ld.global.f32 	%f94, [%rd62+640];
	st.shared.f32 	[%r330+128], %f94;
	ld.global.f32 	%f95, [%rd63+640];
	st.shared.f32 	[%r329+128], %f95;
	ld.global.f32 	%f96, [%rd62+768];
	st.shared.f32 	[%r330+256], %f96;
	ld.global.f32 	%f97, [%rd63+768];
	st.shared.f32 	[%r329+256], %f97;
	ld.global.f32 	%f98, [%rd62+896];
	st.shared.f32 	[%r330+384], %f98;
	ld.global.f32 	%f99, [%rd63+896];
	st.shared.f32 	[%r329+384], %f99;
	add.s32 	%r332, %r332, 8;
	add.s32 	%r331, %r331, 256;
	add.s32 	%r330, %r330, 1024;
	add.s32 	%r329, %r329, 1024;
	setp.ne.s32 	%p13, %r332, 0;
	mov.u32 	%r334, %r33;
	@%p13 bra 	$L__BB0_17;
$L__BB0_18:
	setp.eq.s32 	%p14, %r30, 0;
	@%p14 bra 	$L__BB0_26;
	add.s32 	%r163, %r30, -1;
	setp.lt.u32 	%p15, %r163, 3;
	@%p15 bra 	$L__BB0_21;
	shl.b32 	%r164, %r334, 5;
	add.s32 	%r165, %r164, %r2;
	add.s32 	%r166, %r165, %r43;
	mul.wide.s32 	%rd64, %r166, 4;
	add.s64 	%rd65, %rd3, %rd64;
	ld.global.f32 	%f100, [%rd65];
	add.s32 	%r167, %r165, %r21;
	shl.b32 	%r168, %r167, 2;
	mov.u32 	%r169, _ZZ22flash_attention_kernelPfS_S_S_S_S_ifiE8shared_k;
	add.s32 	%r170, %r169, %r168;
	st.shared.f32 	[%r170], %f100;
	add.s64 	%rd66, %rd2, %rd64;
	ld.global.f32 	%f101, [%rd66];
	mov.u32 	%r171, _ZZ22flash_attention_kernelPfS_S_S_S_S_ifiE8shared_v;
	add.s32 	%r172, %r171, %r168;
	st.shared.f32 	[%r172], %f101;
	ld.global.f32 	%f102, [%rd65+128];
	st.shared.f32 	[%r170+128], %f102;
	ld.global.f32 	%f103, [%rd66+128];
	st.shared.f32 	[%r172+128], %f103;
	ld.global.f32 	%f104, [%rd65+256];
	st.shared.f32 	[%r170+256], %f104;
	ld.global.f32 	%f105, [%rd66+256];
	st.shared.f32 	[%r172+256], %f105;
	ld.global.f32 	%f106, [%rd65+384];
	st.shared.f32 	[%r170+384], %f106;
	ld.global.f32 	%f107, [%rd66+384];
	st.shared.f32 	[%r172+384], %f107;
	add.s32 	%r334, %r334, 4;
$L__BB0_21:
	and.b32  	%r173, %r4, 3;
	setp.eq.s32 	%p16, %r173, 0;
	@%p16 bra 	$L__BB0_26;
	setp.eq.s32 	%p17, %r173, 1;
	@%p17 bra 	$L__BB0_24;
	shl.b32 	%r174, %r334, 5;
	add.s32 	%r175, %r174, %r2;
	add.s32 	%r176, %r175, %r43;
	mul.wide.s32 	%rd67, %r176, 4;
	add.s64 	%rd68, %rd3, %rd67;
	ld.global.f32 	%f108, [%rd68];
	add.s32 	%r177, %r175, %r21;
	shl.b32 	%r178, %r177, 2;
	mov.u32 	%r179, _ZZ22flash_attention_kernelPfS_S_S_S_S_ifiE8shared_k;
	add.s32 	%r180, %r179, %r178;
	st.shared.f32 	[%r180], %f108;
	add.s64 	%rd69, %rd2, %rd67;
	ld.global.f32 	%f109, [%rd69];
	mov.u32 	%r181, _ZZ22flash_attention_kernelPfS_S_S_S_S_ifiE8shared_v;
	add.s32 	%r182, %r181, %r178;
	st.shared.f32 	[%r182], %f109;
	ld.global.f32 	%f110, [%rd68+128];
	st.shared.f32 	[%r180+128], %f110;
	ld.global.f32 	%f111, [%rd69+128];
	st.shared.f32 	[%r182+128], %f111;
	add.s32 	%r334, %r334, 2;
$L__BB0_24:
	setp.eq.s32 	%p18, %r34, 0;
	@%p18 bra 	$L__BB0_26;
	shl.b32 	%r183, %r334, 5;
	add.s32 	%r184, %r183, %r2;
	add.s32 	%r185, %r184, %r43;
	mul.wide.s32 	%rd70, %r185, 4;
	add.s64 	%rd71, %rd3, %rd70;
	ld.global.f32 	%f112, [%rd71];
	add.s32 	%r186, %r184, %r21;
	shl.b32 	%r187, %r186, 2;
	mov.u32 	%r188, _ZZ22flash_attention_kernelPfS_S_S_S_S_ifiE8shared_k;
	add.s32 	%r189, %r188, %r187;
	st.shared.f32 	[%r189], %f112;
	add.s64 	%rd72, %rd2, %rd70;
	ld.global.f32 	%f113, [%rd72];
	mov.u32 	%r190, _ZZ22flash_attention_kernelPfS_S_S_S_S_ifiE8shared_v;
	add.s32 	%r191, %r190, %r187;
	st.shared.f32 	[%r191], %f113;
$L__BB0_26:
	setp.lt.s32 	%p19, %r80, 1;
	bar.sync 	0;
	mov.f32 	%f448, 0f00000000;
	@%p19 bra 	$L__BB0_38;
	setp.lt.u32 	%p20, %r80, 8;
	mov.f32 	%f448, 0f00000000;
	mov.b32 	%r338, 0;
	@%p20 bra 	$L__BB0_30;
	mov.f32 	%f448, 0f00000000;
	mov.b32 	%r336, 0;
$L__BB0_29:
	.pragma "nounroll";
	add.s32 	%r194, %r336, %r22;
	shl.b32 	%r195, %r194, 2;
	mov.u32 	%r196, _ZZ22flash_attention_kernelPfS_S_S_S_S_ifiE8shared_q;
	add.s32 	%r197, %r196, %r195;
	ld.shared.f32 	%f118, [%r197];
	add.s32 	%r198, %r336, %r21;
	shl.b32 	%r199, %r198, 2;
	mov.u32 	%r200, _ZZ22flash_attention_kernelPfS_S_S_S_S_ifiE8shared_k;
	add.s32 	%r201, %r200, %r199;
	ld.shared.f32 	%f119, [%r201];
	fma.rn.f32 	%f120, %f118, %f119, %f448;
	ld.shared.f32 	%f121, [%r197+4];
	ld.shared.f32 	%f122, [%r201+4];
	fma.rn.f32 	%f123, %f121, %f122, %f120;
	ld.shared.f32 	%f124, [%r197+8];
	ld.shared.f32 	%f125, [%r201+8];
	fma.rn.f32 	%f126, %f124, %f125, %f123;
	ld.shared.f32 	%f127, [%r197+12];
	ld.shared.f32 	%f128, [%r201+12];
	fma.rn.f32 	%f129, %f127, %f128, %f126;
	ld.shared.f32 	%f130, [%r197+16];
	ld.shared.f32 	%f131, [%r201+16];
	fma.rn.f32 	%f132, %f130, %f131, %f129;
	ld.shared.f32 	%f133, [%r197+20];
	ld.shared.f32 	%f134, [%r201+20];
	fma.rn.f32 	%f135, %f133, %f134, %f132;
	ld.shared.f32 	%f136, [%r197+24];
	ld.shared.f32 	%f137, [%r201+24];
	fma.rn.f32 	%f138, %f136, %f137, %f135;
	ld.shared.f32 	%f139, [%r197+28];
	ld.shared.f32 	%f140, [%r201+28];
	fma.rn.f32 	%f448, %f139, %f140, %f138;
	add.s32 	%r336, %r336, 8;
	setp.ne.s32 	%p21, %r336, %r35;
	mov.u32 	%r338, %r35;
	@%p21 bra 	$L__BB0_29;
$L__BB0_30:
	setp.eq.s32 	%p22, %r31, 0;
	@%p22 bra 	$L__BB0_38;
	add.s32 	%r202, %r31, -1;
	setp.lt.u32 	%p23, %r202, 3;
	@%p23 bra 	$L__BB0_33;
	add.s32 	%r203, %r338, %r22;
	shl.b32 	%r204, %r203, 2;
	mov.u32 	%r205, _ZZ22flash_attention_kernelPfS_S_S_S_S_ifiE8shared_q;
	add.s32 	%r206, %r205, %r204;
	ld.shared.f32 	%f142, [%r206];
	add.s32 	%r207, %r338, %r21;
	shl.b32 	%r208, %r207, 2;
	mov.u32 	%r209, _ZZ22flash_attention_kernelPfS_S_S_S_S_ifiE8shared_k;
	add.s32 	%r210, %r209, %r208;
	ld.shared.f32 	%f143, [%r210];
	fma.rn.f32 	%f144, %f142, %f143, %f448;
	ld.shared.f32 	%f145, [%r206+4];
	ld.shared.f32 	%f146, [%r210+4];
	fma.rn.f32 	%f147, %f145, %f146, %f144;
	ld.shared.f32 	%f148, [%r206+8];
	ld.shared.f32 	%f149, [%r210+8];
	fma.rn.f32 	%f150, %f148, %f149, %f147;
	ld.shared.f32 	%f151, [%r206+12];
	ld.shared.f32 	%f152, [%r210+12];
	fma.rn.f32 	%f448, %f151, %f152, %f150;
	add.s32 	%r338, %r338, 4;
$L__BB0_33:
	setp.eq.s32 	%p24, %r32, 0;
	@%p24 bra 	$L__BB0_38;
	setp.eq.s32 	%p25, %r32, 1;
	@%p25 bra 	$L__BB0_36;
	add.s32 	%r211, %r338, %r22;
	shl.b32 	%r212, %r211, 2;
	mov.u32 	%r213, _ZZ22flash_attention_kernelPfS_S_S_S_S_ifiE8shared_q;
	add.s32 	%r214, %r213, %r212;
	ld.shared.f32 	%f154, [%r214];
	add.s32 	%r215, %r338, %r21;
	shl.b32 	%r216, %r215, 2;
	mov.u32 	%r217, _ZZ22flash_attention_kernelPfS_S_S_S_S_ifiE8shared_k;
	add.s32 	%r218, %r217, %r216;
	ld.shared.f32 	%f155, [%r218];
	fma.rn.f32 	%f156, %f154, %f155, %f448;
	ld.shared.f32 	%f157, [%r214+4];
	ld.shared.f32 	%f158, [%r218+4];
	fma.rn.f32 	%f448, %f157, %f158, %f156;
	add.s32 	%r338, %r338, 2;
$L__BB0_36:
	setp.eq.s32 	%p26, %r36, 0;
	@%p26 bra 	$L__BB0_38;
	add.s32 	%r219, %r338, %r22;
	shl.b32 	%r220, %r219, 2;
	mov.u32 	%r221, _ZZ22flash_attention_kernelPfS_S_S_S_S_ifiE8shared_q;
	add.s32 	%r222, %r221, %r220;
	ld.shared.f32 	%f159, [%r222];
	add.s32 	%r223, %r338, %r21;
	shl.b32 	%r224, %r223, 2;
	mov.u32 	%r225, _ZZ22flash_attention_kernelPfS_S_S_S_S_ifiE8shared_k;
	add.s32 	%r226, %r225, %r224;
	ld.shared.f32 	%f160, [%r226];
	fma.rn.f32 	%f448, %f159, %f160, %f448;
$L__BB0_38:
	setp.ne.s32 	%p27, %r1, 0;
	mul.f32 	%f161, %f51, %f448;
	st.shared.f32 	[%r23], %f161;
	bar.sync 	0;
	@%p27 bra 	$L__BB0_40;
	ld.shared.f32 	%f162, [%r24];
	ld.shared.f32 	%f163, [%r24+4];
	max.f32 	%f164, %f162, %f163;
	ld.shared.f32 	%f165, [%r24+8];
	max.f32 	%f166, %f164, %f165;
	ld.shared.f32 	%f167, [%r24+12];
	max.f32 	%f168, %f166, %f167;
	ld.shared.f32 	%f169, [%r24+16];
	max.f32 	%f170, %f168, %f169;
	ld.shared.f32 	%f171, [%r24+20];
	max.f32 	%f172, %f170, %f171;
	ld.shared.f32 	%f173, [%r24+24];
	max.f32 	%f174, %f172, %f173;
	ld.shared.f32 	%f175, [%r24+28];
	max.f32 	%f176, %f174, %f175;
	ld.shared.f32 	%f177, [%r24+32];
	max.f32 	%f178, %f176, %f177;
	ld.shared.f32 	%f179, [%r24+36];
	max.f32 	%f180, %f178, %f179;
	ld.shared.f32 	%f181, [%r24+40];
	max.f32 	%f182, %f180, %f181;
	ld.shared.f32 	%f183, [%r24+44];
	max.f32 	%f184, %f182, %f183;
	ld.shared.f32 	%f185, [%r24+48];
	max.f32 	%f186, %f184, %f185;
	ld.shared.f32 	%f187, [%r24+52];
	max.f32 	%f188, %f186, %f187;
	ld.shared.f32 	%f189, [%r24+56];
	max.f32 	%f190, %f188, %f189;
	ld.shared.f32 	%f191, [%r24+60];
	max.f32 	%f192, %f190, %f191;
	ld.shared.f32 	%f193, [%r24+64];
	max.f32 	%f194, %f192, %f193;
	ld.shared.f32 	%f195, [%r24+68];
	max.f32 	%f196, %f194, %f195;
	ld.shared.f32 	%f197, [%r24+72];
	max.f32 	%f198, %f196, %f197;
	ld.shared.f32 	%f199, [%r24+76];
	max.f32 	%f200, %f198, %f199;
	ld.shared.f32 	%f201, [%r24+80];
	max.f32 	%f202, %f200, %f201;
	ld.shared.f32 	%f203, [%r24+84];
	max.f32 	%f204, %f202, %f203;
	ld.shared.f32 	%f205, [%r24+88];
	max.f32 	%f206, %f204, %f205;
	ld.shared.f32 	%f207, [%r24+92];
	max.f32 	%f208, %f206, %f207;
	ld.shared.f32 	%f209, [%r24+96];
	max.f32 	%f210, %f208, %f209;
	ld.shared.f32 	%f211, [%r24+100];
	max.f32 	%f212, %f210, %f211;
	ld.shared.f32 	%f213, [%r24+104];
	max.f32 	%f214, %f212, %f213;
	ld.shared.f32 	%f215, [%r24+108];
	max.f32 	%f216, %f214, %f215;
	ld.shared.f32 	%f217, [%r24+112];
	max.f32 	%f218, %f216, %f217;
	ld.shared.f32 	%f219, [%r24+116];
	max.f32 	%f220, %f218, %f219;
	ld.shared.f32 	%f221, [%r24+120];
	max.f32 	%f222, %f220, %f221;
	ld.shared.f32 	%f223, [%r24+124];
	max.f32 	%f224, %f222, %f223;
	st.shared.f32 	[%r25], %f224;
$L__BB0_40:
	setp.ne.s32 	%p28, %r1, 0;
	bar.sync 	0;
	ld.shared.f32 	%f225, [%r23];
	ld.shared.f32 	%f226, [%r25];
	sub.f32 	%f227, %f225, %f226;
	fma.rn.f32 	%f228, %f227, 0f3BBB989D, 0f3F000000;
	cvt.sat.f32.f32 	%f229, %f228;
	mov.f32 	%f230, 0f4B400001;
	mov.f32 	%f231, 0f437C0000;
	fma.rm.f32 	%f232, %f229, %f231, %f230;
	add.f32 	%f233, %f232, 0fCB40007F;
	neg.f32 	%f234, %f233;
	fma.rn.f32 	%f235, %f227, 0f3FB8AA3B, %f234;
	fma.rn.f32 	%f236, %f227, 0f32A57060, %f235;
	mov.b32 	%r227, %f232;
	shl.b32 	%r228, %r227, 23;
	mov.b32 	%f237, %r228;
	ex2.approx.ftz.f32 	%f238, %f236;
	mul.f32 	%f239, %f238, %f237;
	st.shared.f32 	[%r26], %f239;
	bar.sync 	0;
	@%p28 bra 	$L__BB0_42;
	ld.shared.f32 	%f240, [%r37];
	add.f32 	%f241, %f240, 0f00000000;
	ld.shared.f32 	%f242, [%r37+4];
	add.f32 	%f243, %f241, %f242;
	ld.shared.f32 	%f244, [%r37+8];
	add.f32 	%f245, %f243, %f244;
	ld.shared.f32 	%f246, [%r37+12];
	add.f32 	%f247, %f245, %f246;
	ld.shared.f32 	%f248, [%r37+16];
	add.f32 	%f249, %f247, %f248;
	ld.shared.f32 	%f250, [%r37+20];
	add.f32 	%f251, %f249, %f250;
	ld.shared.f32 	%f252, [%r37+24];
	add.f32 	%f253, %f251, %f252;
	ld.shared.f32 	%f254, [%r37+28];
	add.f32 	%f255, %f253, %f254;
	ld.shared.f32 	%f256, [%r37+32];
	add.f32 	%f257, %f255, %f256;
	ld.shared.f32 	%f258, [%r37+36];
	add.f32 	%f259, %f257, %f258;
	ld.shared.f32 	%f260, [%r37+40];
	add.f32 	%f261, %f259, %f260;
	ld.shared.f32 	%f262, [%r37+44];
	add.f32 	%f263, %f261, %f262;
	ld.shared.f32 	%f264, [%r37+48];
	add.f32 	%f265, %f263, %f264;
	ld.shared.f32 	%f266, [%r37+52];
	add.f32 	%f267, %f265, %f266;
	ld.shared.f32 	%f268, [%r37+56];
	add.f32 	%f269, %f267, %f268;
	ld.shared.f32 	%f270, [%r37+60];
	add.f32 	%f271, %f269, %f270;
	ld.shared.f32 	%f272, [%r37+64];
	add.f32 	%f273, %f271, %f272;
	ld.shared.f32 	%f274, [%r37+68];
	add.f32 	%f275, %f273, %f274;
	ld.shared.f32 	%f276, [%r37+72];
	add.f32 	%f277, %f275, %f276;
	ld.shared.f32 	%f278, [%r37+76];
	add.f32 	%f279, %f277, %f278;
	ld.shared.f32 	%f280, [%r37+80];
	add.f32 	%f281, %f279, %f280;
	ld.shared.f32 	%f282, [%r37+84];
	add.f32 	%f283, %f281, %f282;
	ld.shared.f32 	%f284, [%r37+88];
	add.f32 	%f285, %f283, %f284;
	ld.shared.f32 	%f286, [%r37+92];
	add.f32 	%f287, %f285, %f286;
	ld.shared.f32 	%f288, [%r37+96];
	add.f32 	%f289, %f287, %f288;
	ld.shared.f32 	%f290, [%r37+100];
	add.f32 	%f291, %f289, %f290;
	ld.shared.f32 	%f292, [%r37+104];
	add.f32 	%f293, %f291, %f292;
	ld.shared.f32 	%f294, [%r37+108];
	add.f32 	%f295, %f293, %f294;
	ld.shared.f32 	%f296, [%r37+112];
	add.f32 	%f297, %f295, %f296;
	ld.shared.f32 	%f298, [%r37+116];
	add.f32 	%f299, %f297, %f298;
	ld.shared.f32 	%f300, [%r37+120];
	add.f32 	%f301, %f299, %f300;
	ld.shared.f32 	%f302, [%r37+124];
	add.f32 	%f303, %f301, %f302;
	st.shared.f32 	[%r27], %f303;
$L__BB0_42:
	setp.ne.s32 	%p29, %r1, 0;
	bar.sync 	0;
	ld.shared.f32 	%f13, [%r19];
	ld.shared.f32 	%f14, [%r18];
	ld.shared.f32 	%f15, [%r25];
	@%p29 bra 	$L__BB0_44;
	max.f32 	%f304, %f14, %f15;
	st.shared.f32 	[%r28], %f304;
	sub.f32 	%f305, %f14, %f304;
	fma.rn.f32 	%f306, %f305, 0f3BBB989D, 0f3F000000;
	cvt.sat.f32.f32 	%f307, %f306;
	mov.f32 	%f308, 0f4B400001;
	mov.f32 	%f309, 0f437C0000;
	fma.rm.f32 	%f310, %f307, %f309, %f308;
	add.f32 	%f311, %f310, 0fCB40007F;
	neg.f32 	%f312, %f311;
	fma.rn.f32 	%f313, %f305, 0f3FB8AA3B, %f312;
	fma.rn.f32 	%f314, %f305, 0f32A57060, %f313;
	mov.b32 	%r229, %f310;
	shl.b32 	%r230, %r229, 23;
	mov.b32 	%f315, %r230;
	ex2.approx.ftz.f32 	%f316, %f314;
	mul.f32 	%f317, %f316, %f315;
	sub.f32 	%f318, %f15, %f304;
	fma.rn.f32 	%f319, %f318, 0f3BBB989D, 0f3F000000;
	cvt.sat.f32.f32 	%f320, %f319;
	fma.rm.f32 	%f321, %f320, %f309, %f308;
	add.f32 	%f322, %f321, 0fCB40007F;
	neg.f32 	%f323, %f322;
	fma.rn.f32 	%f324, %f318, 0f3FB8AA3B, %f323;
	fma.rn.f32 	%f325, %f318, 0f32A57060, %f324;
	mov.b32 	%r231, %f321;
	shl.b32 	%r232, %r231, 23;
	mov.b32 	%f326, %r232;
	ex2.approx.ftz.f32 	%f327, %f325;
	mul.f32 	%f328, %f327, %f326;
	ld.shared.f32 	%f329, [%r27];
	mul.f32 	%f330, %f328, %f329;
	fma.rn.f32 	%f331, %f13, %f317, %f330;
	st.shared.f32 	[%r29], %f331;
$L__BB0_44:
	setp.lt.s32 	%p30, %r80, 32;
	bar.sync 	0;
	@%p30 bra 	$L__BB0_47;
	ld.shared.f32 	%f332, [%r28];
	sub.f32 	%f333, %f14, %f332;
	fma.rn.f32 	%f334, %f333, 0f3BBB989D, 0f3F000000;
	cvt.sat.f32.f32 	%f335, %f334;
	mov.f32 	%f336, 0f4B400001;
	mov.f32 	%f337, 0f437C0000;
	fma.rm.f32 	%f338, %f335, %f337, %f336;
	add.f32 	%f339, %f338, 0fCB40007F;
	neg.f32 	%f340, %f339;
	fma.rn.f32 	%f341, %f333, 0f3FB8AA3B, %f340;
	fma.rn.f32 	%f342, %f333, 0f32A57060, %f341;
	mov.b32 	%r234, %f338;
	shl.b32 	%r235, %r234, 23;
	mov.b32 	%f343, %r235;
	ex2.approx.ftz.f32 	%f344, %f342;
	mul.f32 	%f345, %f344, %f343;
	mul.f32 	%f16, %f13, %f345;
	sub.f32 	%f346, %f15, %f332;
	fma.rn.f32 	%f347, %f346, 0f3BBB989D, 0f3F000000;
	cvt.sat.f32.f32 	%f348, %f347;
	fma.rm.f32 	%f349, %f348, %f337, %f336;
	add.f32 	%f350, %f349, 0fCB40007F;
	neg.f32 	%f351, %f350;
	fma.rn.f32 	%f352, %f346, 0f3FB8AA3B, %f351;
	fma.rn.f32 	%f353, %f346, 0f32A57060, %f352;
	mov.b32 	%r236, %f349;
	shl.b32 	%r237, %r236, 23;
	mov.b32 	%f354, %r237;
	ex2.approx.ftz.f32 	%f355, %f353;
	mul.f32 	%f17, %f355, %f354;
	ld.shared.f32 	%f18, [%r29];
	ld.shared.f32 	%f19, [%r37];
	ld.shared.f32 	%f20, [%r37+4];
	ld.shared.f32 	%f21, [%r37+8];
	ld.shared.f32 	%f22, [%r37+12];
	ld.shared.f32 	%f23, [%r37+16];
	ld.shared.f32 	%f24, [%r37+20];
	ld.shared.f32 	%f25, [%r37+24];
	ld.shared.f32 	%f26, [%r37+28];
	ld.shared.f32 	%f27, [%r37+32];
	ld.shared.f32 	%f28, [%r37+36];
	ld.shared.f32 	%f29, [%r37+40];
	ld.shared.f32 	%f30, [%r37+44];
	ld.shared.f32 	%f31, [%r37+48];
	ld.shared.f32 	%f32, [%r37+52];
	ld.shared.f32 	%f33, [%r37+56];
	ld.shared.f32 	%f34, [%r37+60];
	ld.shared.f32 	%f35, [%r37+64];
	ld.shared.f32 	%f36, [%r37+68];
	ld.shared.f32 	%f37, [%r37+72];
	ld.shared.f32 	%f38, [%r37+76];
	ld.shared.f32 	%f39, [%r37+80];
	ld.shared.f32 	%f40, [%r37+84];
	ld.shared.f32 	%f41, [%r37+88];
	ld.shared.f32 	%f42, [%r37+92];
	ld.shared.f32 	%f43, [%r37+96];
	ld.shared.f32 	%f44, [%r37+100];
	ld.shared.f32 	%f45, [%r37+104];
	ld.shared.f32 	%f46, [%r37+108];
	ld.shared.f32 	%f47, [%r37+112];
	ld.shared.f32 	%f48, [%r37+116];
	ld.shared.f32 	%f49, [%r37+120];
	ld.shared.f32 	%f50, [%r37+124];
	mov.b32 	%r340, 0;
$L__BB0_46:
	shl.b32 	%r238, %r340, 5;
	add.s32 	%r239, %r238, %r1;
	shl.b32 	%r240, %r239, 2;
	mov.u32 	%r241, _ZZ22flash_attention_kernelPfS_S_S_S_S_ifiE8shared_v;
	add.s32 	%r242, %r241, %r240;
	ld.shared.f32 	%f356, [%r242];
	fma.rn.f32 	%f357, %f19, %f356, 0f00000000;
	shl.b32 	%r243, %r80, 2;
	add.s32 	%r244, %r242, %r243;
	ld.shared.f32 	%f358, [%r244+4];
	fma.rn.f32 	%f359, %f20, %f358, %f357;
	add.s32 	%r246, %r242, %r245;
	ld.shared.f32 	%f360, [%r246];
	fma.rn.f32 	%f361, %f21, %f360, %f359;
	shl.b32 	%r247, %r20, 2;
	add.s32 	%r248, %r246, %r247;
	ld.shared.f32 	%f362, [%r248];
	fma.rn.f32 	%f363, %f22, %f362, %f361;
	add.s32 	%r249, %r248, %r247;
	ld.shared.f32 	%f364, [%r249];
	fma.rn.f32 	%f365, %f23, %f364, %f363;
	add.s32 	%r250, %r249, %r247;
	ld.shared.f32 	%f366, [%r250];
	fma.rn.f32 	%f367, %f24, %f366, %f365;
	add.s32 	%r251, %r250, %r247;
	ld.shared.f32 	%f368, [%r251];
	fma.rn.f32 	%f369, %f25, %f368, %f367;
	add.s32 	%r252, %r251, %r247;
	ld.shared.f32 	%f370, [%r252];
	fma.rn.f32 	%f371, %f26, %f370, %f369;
	add.s32 	%r253, %r252, %r247;
	ld.shared.f32 	%f372, [%r253];
	fma.rn.f32 	%f373, %f27, %f372, %f371;
	add.s32 	%r254, %r253, %r247;
	ld.shared.f32 	%f374, [%r254];
	fma.rn.f32 	%f375, %f28, %f374, %f373;
	add.s32 	%r255, %r254, %r247;
	ld.shared.f32 	%f376, [%r255];
	fma.rn.f32 	%f377, %f29, %f376, %f375;
	add.s32 	%r256, %r255, %r247;
	ld.shared.f32 	%f378, [%r256];
	fma.rn.f32 	%f379, %f30, %f378, %f377;
	add.s32 	%r257, %r256, %r247;
	ld.shared.f32 	%f380, [%r257];
	fma.rn.f32 	%f381, %f31, %f380, %f379;
	add.s32 	%r258, %r257, %r247;
	ld.shared.f32 	%f382, [%r258];
	fma.rn.f32 	%f383, %f32, %f382, %f381;
	add.s32 	%r259, %r258, %r247;
	ld.shared.f32 	%f384, [%r259];
	fma.rn.f32 	%f385, %f33, %f384, %f383;
	add.s32 	%r260, %r259, %r247;
	ld.shared.f32 	%f386, [%r260];
	fma.rn.f32 	%f387, %f34, %f386, %f385;
	add.s32 	%r261, %r260, %r247;
	ld.shared.f32 	%f388, [%r261];
	fma.rn.f32 	%f389, %f35, %f388, %f387;
	add.s32 	%r262, %r261, %r247;
	ld.shared.f32 	%f390, [%r262];
	fma.rn.f32 	%f391, %f36, %f390, %f389;
	add.s32 	%r263, %r262, %r247;
	ld.shared.f32 	%f392, [%r263];
	fma.rn.f32 	%f393, %f37, %f392, %f391;
	add.s32 	%r264, %r263, %r247;
	ld.shared.f32 	%f394, [%r264];
	fma.rn.f32 	%f395, %f38, %f394, %f393;
	add.s32 	%r265, %r264, %r247;
	ld.shared.f32 	%f396, [%r265];
	fma.rn.f32 	%f397, %f39, %f396, %f395;
	add.s32 	%r266, %r265, %r247;
	ld.shared.f32 	%f398, [%r266];
	fma.rn.f32 	%f399, %f40, %f398, %f397;
	add.s32 	%r267, %r266, %r247;
	ld.shared.f32 	%f400, [%r267];
	fma.rn.f32 	%f401, %f41, %f400, %f399;
	add.s32 	%r268, %r267, %r247;
	ld.shared.f32 	%f402, [%r268];
	fma.rn.f32 	%f403, %f42, %f402, %f401;
	add.s32 	%r269, %r268, %r247;
	ld.shared.f32 	%f404, [%r269];
	fma.rn.f32 	%f405, %f43, %f404, %f403;
	add.s32 	%r270, %r269, %r247;
	ld.shared.f32 	%f406, [%r270];
	fma.rn.f32 	%f407, %f44, %f406, %f405;
	add.s32 	%r271, %r270, %r247;
	ld.shared.f32 	%f408, [%r271];
	fma.rn.f32 	%f409, %f45, %f408, %f407;
	add.s32 	%r272, %r271, %r247;
	ld.shared.f32 	%f410, [%r272];
	fma.rn.f32 	%f411, %f46, %f410, %f409;
	add.s32 	%r273, %r272, %r247;
	ld.shared.f32 	%f412, [%r273];
	fma.rn.f32 	%f413, %f47, %f412, %f411;
	add.s32 	%r274, %r273, %r247;
	ld.shared.f32 	%f414, [%r274];
	fma.rn.f32 	%f415, %f48, %f414, %f413;
	add.s32 	%r275, %r274, %r247;
	ld.shared.f32 	%f416, [%r275];
	fma.rn.f32 	%f417, %f49, %f416, %f415;
	add.s32 	%r276, %r275, %r247;
	ld.shared.f32 	%f418, [%r276];
	fma.rn.f32 	%f419, %f50, %f418, %f417;
	add.s32 	%r277, %r239, %r22;
	shl.b32 	%r278, %r277, 2;
	mov.u32 	%r279, _ZZ22flash_attention_kernelPfS_S_S_S_S_ifiE8shared_o;
	add.s32 	%r280, %r279, %r278;
	ld.shared.f32 	%f420, [%r280];
	mul.f32 	%f421, %f419, %f17;
	fma.rn.f32 	%f422, %f420, %f16, %f421;
	div.rn.f32 	%f423, %f422, %f18;
	st.shared.f32 	[%r280], %f423;
	add.s32 	%r340, %r340, 1;
	setp.ne.s32 	%p31, %r340, %r4;
	@%p31 bra 	$L__BB0_46;
$L__BB0_47:
	setp.ne.s32 	%p32, %r1, 0;
	@%p32 bra 	$L__BB0_49;
	ld.shared.f32 	%f424, [%r28];
	st.shared.f32 	[%r18], %f424;
	ld.shared.f32 	%f425, [%r29];
	st.shared.f32 	[%r19], %f425;
$L__BB0_49:
	add.s32 	%r328, %r328, 1;
	setp.eq.s32 	%p33, %r328, %r81;
	@%p33 bra 	$L__BB0_50;
	bra.uni 	$L__BB0_14;
$L__BB0_50:
	setp.lt.s32 	%p34, %r80, 32;
	@%p34 bra 	$L__BB0_62;
	mad.lo.s32 	%r45, %r2, %r80, %r2;
	mul.lo.s32 	%r46, %r80, %r17;
	add.s32 	%r282, %r4, -1;
	and.b32  	%r47, %r4, 7;
	setp.lt.u32 	%p35, %r282, 7;
	mov.b32 	%r342, 0;
	@%p35 bra 	$L__BB0_54;
	and.b32  	%r342, %r4, 67108856;
	mov.b32 	%r341, 0;
$L__BB0_53:
	.pragma "nounroll";
	shl.b32 	%r284, %r341, 5;
	add.s32 	%r285, %r284, %r1;
	add.s32 	%r286, %r285, %r45;
	shl.b32 	%r287, %r286, 2;
	mov.u32 	%r288, _ZZ22flash_attention_kernelPfS_S_S_S_S_ifiE8shared_o;
	add.s32 	%r289, %r288, %r287;
	ld.shared.f32 	%f426, [%r289];
	add.s32 	%r290, %r285, %r46;
	mul.wide.u32 	%rd73, %r290, 4;
	add.s64 	%rd74, %rd4, %rd73;
	st.global.f32 	[%rd74], %f426;
	ld.shared.f32 	%f427, [%r289+128];
	add.s32 	%r291, %r290, 32;
	mul.wide.u32 	%rd75, %r291, 4;
	add.s64 	%rd76, %rd4, %rd75;
	st.global.f32 	[%rd76], %f427;
	ld.shared.f32 	%f428, [%r289+256];
	add.s32 	%r292, %r290, 64;
	mul.wide.u32 	%rd77, %r292, 4;
	add.s64 	%rd78, %rd4, %rd77;
	st.global.f32 	[%rd78], %f428;
	ld.shared.f32 	%f429, [%r289+384];
	add.s32 	%r293, %r290, 96;
	mul.wide.u32 	%rd79, %r293, 4;
	add.s64 	%rd80, %rd4, %rd79;
	st.global.f32 	[%rd80], %f429;
	ld.shared.f32 	%f430, [%r289+512];
	add.s32 	%r294, %r290, 128;
	mul.wide.u32 	%rd81, %r294, 4;
	add.s64 	%rd82, %rd4, %rd81;
	st.global.f32 	[%rd82], %f430;
	ld.shared.f32 	%f431, [%r289+640];
	add.s32 	%r295, %r290, 160;
	mul.wide.u32 	%rd83, %r295, 4;
	add.s64 	%rd84, %rd4, %rd83;
	st.global.f32 	[%rd84], %f431;
	ld.shared.f32 	%f432, [%r289+768];
	add.s32 	%r296, %r290, 192;
	mul.wide.u32 	%rd85, %r296, 4;
	add.s64 	%rd86, %rd4, %rd85;
	st.global.f32 	[%rd86], %f432;
	ld.shared.f32 	%f433, [%r289+896];
	add.s32 	%r297, %r290, 224;
	mul.wide.u32 	%rd87, %r297, 4;
	add.s64 	%rd88, %rd4, %rd87;
	st.global.f32 	[%rd88], %f433;
	add.s32 	%r341, %r341, 8;
	setp.ne.s32 	%p36, %r341, %r342;
	@%p36 bra 	$L__BB0_53;
$L__BB0_54:
	setp.eq.s32 	%p37, %r47, 0;
	@%p37 bra 	$L__BB0_62;
	and.b32  	%r75, %r4, 3;
	setp.lt.u32 	%p38, %r47, 4;
	@%p38 bra 	$L__BB0_57;
	shl.b32 	%r298, %r342, 5;
	add.s32 	%r299, %r298, %r1;
	add.s32 	%r300, %r299, %r45;
	shl.b32 	%r301, %r300, 2;
	mov.u32 	%r302, _ZZ22flash_attention_kernelPfS_S_S_S_S_ifiE8shared_o;
	add.s32 	%r303, %r302, %r301;
	ld.shared.f32 	%f434, [%r303];
	add.s32 	%r304, %r299, %r46;
	mul.wide.u32 	%rd89, %r304, 4;
	add.s64 	%rd90, %rd4, %rd89;
	st.global.f32 	[%rd90], %f434;
	ld.shared.f32 	%f435, [%r303+128];
	add.s32 	%r305, %r304, 32;
	mul.wide.u32 	%rd91, %r305, 4;
	add.s64 	%rd92, %rd4, %rd91;
	st.global.f32 	[%rd92], %f435;
	ld.shared.f32 	%f436, [%r303+256];
	add.s32 	%r306, %r304, 64;
	mul.wide.u32 	%rd93, %r306, 4;
	add.s64 	%rd94, %rd4, %rd93;
	st.global.f32 	[%rd94], %f436;
	ld.shared.f32 	%f437, [%r303+384];
	add.s32 	%r307, %r304, 96;
	mul.wide.u32 	%rd95, %r307, 4;
	add.s64 	%rd96, %rd4, %rd95;
	st.global.f32 	[%rd96], %f437;
	add.s32 	%r342, %r342, 4;
$L__BB0_57:
	setp.eq.s32 	%p39, %r75, 0;
	@%p39 bra 	$L__BB0_62;
	setp.eq.s32 	%p40, %r75, 1;
	@%p40 bra 	$L__BB0_60;
	shl.b32 	%r308, %r342, 5;
	add.s32 	%r309, %r308, %r1;
	add.s32 	%r310, %r309, %r45;
	shl.b32 	%r311, %r310, 2;
	mov.u32 	%r312, _ZZ22flash_attention_kernelPfS_S_S_S_S_ifiE8shared_o;
	add.s32 	%r313, %r312, %r311;
	ld.shared.f32 	%f438, [%r313];
	add.s32 	%r314, %r309, %r46;
	mul.wide.u32 	%rd97, %r314, 4;
	add.s64 	%rd98, %rd4, %rd97;
	st.global.f32 	[%rd98], %f438;
	ld.shared.f32 	%f439, [%r313+128];
	add.s32 	%r315, %r314, 32;
	mul.wide.u32 	%rd99, %r315, 4;
	add.s64 	%rd100, %rd4, %rd99;
	st.global.f32 	[%rd100], %f439;
	add.s32 	%r342, %r342, 2;
$L__BB0_60:
	and.b32  	%r316, %r4, 1;
	setp.eq.b32 	%p41, %r316, 1;
	not.pred 	%p42, %p41;
	@%p42 bra 	$L__BB0_62;
	shl.b32 	%r317, %r342, 5;
	add.s32 	%r318, %r317, %r1;
	add.s32 	%r319, %r318, %r45;
	shl.b32 	%r320, %r319, 2;
	mov.u32 	%r321, _ZZ22flash_attention_kernelPfS_S_S_S_S_ifiE8shared_o;
	add.s32 	%r322, %r321, %r320;
	ld.shared.f32 	%f440, [%r322];
	add.s32 	%r323, %r318, %r46;
	mul.wide.u32 	%rd101, %r323, 4;
	add.s64 	%rd102, %rd4, %rd101;
	st.global.f32 	[%rd102], %f440;
$L__BB0_62:
	ret;

}


// ===== COMPILED SASS (sm_100) =====

	.target	sm_100

	.elftype	@"ET_EXEC"


//--------------------- .note.nv.tkinfo           --------------------------
	.section	.note.nv.tkinfo,"",@"SHT_NOTE"
	.sectionflags	@"SHF_NOTE_NV_TKINFO"
	.tkinfo
        /*0018*/ 	.word	0x00000002
        /*0030*/ 	.string	""
        /*0030*/ 	.string	"ptxas"
        /*0030*/ 	.string	"Cuda compilation tools, release 13.0, V13.0.88"
        /*0030*/ 	.string	"Build cuda_13.0.r13.0/compiler.36424714_0"
        /*0030*/ 	.string	"-arch sm_100 -m 64 "



//--------------------- .note.nv.cuinfo           --------------------------
	.section	.note.nv.cuinfo,"",@"SHT_NOTE"
	.sectionflags	@"SHF_NOTE_NV_CUINFO"
        /*0018*/ 	.short	0x0002
        /*001a*/ 	.short	0x0064
        /*001c*/ 	.short	0x0082
	.zero		2


//--------------------- .nv.info                  --------------------------
	.section	.nv.info,"",@"SHT_CUDA_INFO"
	.align	4


	//----- nvinfo : EIATTR_REGCOUNT
	.align		4
        /*0000*/ 	.byte	0x04, 0x2f
        /*0002*/ 	.short	(.L_1 - .L_0)
	.align		4
.L_0:
        /*0004*/ 	.word	index@(_Z22flash_attention_kernelPfS_S_S_S_S_ifi)
        /*0008*/ 	.word	0x00000038


	//----- nvinfo : EIATTR_FRAME_SIZE
	.align		4
.L_1:
        /*000c*/ 	.byte	0x04, 0x11
        /*000e*/ 	.short	(.L_3 - .L_2)
	.align		4
.L_2:
        /*0010*/ 	.word	index@($__internal_0_$__cuda_sm3x_div_rn_noftz_f32_slowpath)
        /*0014*/ 	.word	0x00000000


	//----- nvinfo : EIATTR_FRAME_SIZE
	.align		4
.L_3:
        /*0018*/ 	.byte	0x04, 0x11
        /*001a*/ 	.short	(.L_5 - .L_4)
	.align		4
.L_4:
        /*001c*/ 	.word	index@(_Z22flash_attention_kernelPfS_S_S_S_S_ifi)
        /*0020*/ 	.word	0x00000000


	//----- nvinfo : EIATTR_MIN_STACK_SIZE
	.align		4
.L_5:
        /*0024*/ 	.byte	0x04, 0x12
        /*0026*/ 	.short	(.L_7 - .L_6)
	.align		4
.L_6:
        /*0028*/ 	.word	index@(_Z22flash_attention_kernelPfS_S_S_S_S_ifi)
        /*002c*/ 	.word	0x00000000
.L_7:


//--------------------- .nv.compat                --------------------------
	.section	.nv.compat,"",@"SHT_CUDA_COMPAT_INFO"
	.align	4
        /*0000*/ 	.byte	0x02, 0x09, 0x00, 0x00, 0x02, 0x02, 0x01, 0x00, 0x02, 0x05, 0x05, 0x00, 0x03, 0x07, 0x01, 0x01
        /*0010*/ 	.byte	0x02, 0x03, 0x00, 0x00, 0x02, 0x06, 0x01, 0x00, 0x04, 0x0b, 0x08, 0x00, 0x01, 0x00, 0x00, 0x00
        /*0020*/ 	.byte	0x00, 0x00, 0x00, 0x00


//--------------------- .nv.info._Z22flash_attention_kernelPfS_S_S_S_S_ifi --------------------------
	.section	.nv.info._Z22flash_attention_kernelPfS_S_S_S_S_ifi,"",@"SHT_CUDA_INFO"
	.sectionflags	@""
	.align	4


	//----- nvinfo : EIATTR_CUDA_API_VERSION
	.align		4
        /*0000*/ 	.byte	0x04, 0x37
        /*0002*/ 	.short	(.L_9 - .L_8)
.L_8:
        /*0004*/ 	.word	0x00000082


	//----- nvinfo : EIATTR_KPARAM_INFO
	.align		4
.L_9:
        /*0008*/ 	.byte	0x04, 0x17
        /*000a*/ 	.short	(.L_11 - .L_10)
.L_10:
        /*000c*/ 	.word	0x00000000
        /*0010*/ 	.short	0x0008
        /*0012*/ 	.short	0x0038
        /*0014*/ 	.byte	0x00, 0xf0, 0x11, 0x00


	//----- nvinfo : EIATTR_KPARAM_INFO
	.align		4
.L_11:
        /*0018*/ 	.byte	0x04, 0x17
        /*001a*/ 	.short	(.L_13 - .L_12)
.L_12:
        /*001c*/ 	.word	0x00000000
        /*0020*/ 	.short	0x0007
        /*0022*/ 	.short	0x0034
        /*0024*/ 	.byte	0x00, 0xf0, 0x11, 0x00


	//----- nvinfo : EIATTR_KPARAM_INFO
	.align		4
.L_13:
        /*0028*/ 	.byte	0x04, 0x17
        /*002a*/ 	.short	(.L_15 - .L_14)
.L_14:
        /*002c*/ 	.word	0x00000000
        /*0030*/ 	.short	0x0006
        /*0032*/ 	.short	0x0030
        /*0034*/ 	.byte	0x00, 0xf0, 0x11, 0x00


	//----- nvinfo : EIATTR_KPARAM_INFO
	.align		4
.L_15:
        /*0038*/ 	.byte	0x04, 0x17
        /*003a*/ 	.short	(.L_17 - .L_16)
.L_16:
        /*003c*/ 	.word	0x00000000
        /*0040*/ 	.short	0x0005
        /*0042*/ 	.short	0x0028
        /*0044*/ 	.byte	0x00, 0xf5, 0x21, 0x00


	//----- nvinfo : EIATTR_KPARAM_INFO
	.align		4
.L_17:
        /*0048*/ 	.byte	0x04, 0x17
        /*004a*/ 	.short	(.L_19 - .L_18)
.L_18:
        /*004c*/ 	.word	0x00000000
        /*0050*/ 	.short	0x0004
        /*0052*/ 	.short	0x0020
        /*0054*/ 	.byte	0x00, 0xf5, 0x21, 0x00


	//----- nvinfo : EIATTR_KPARAM_INFO
	.align		4
.L_19:
        /*0058*/ 	.byte	0x04, 0x17
        /*005a*/ 	.short	(.L_21 - .L_20)
.L_20:
        /*005c*/ 	.word	0x00000000
        /*0060*/ 	.short	0x0003
        /*0062*/ 	.short	0x0018
        /*0064*/ 	.byte	0x00, 0xf5, 0x21, 0x00


	//----- nvinfo : EIATTR_KPARAM_INFO
	.align		4
.L_21:
        /*0068*/ 	.byte	0x04, 0x17
        /*006a*/ 	.short	(.L_23 - .L_22)
.L_22:
        /*006c*/ 	.word	0x00000000
        /*0070*/ 	.short	0x0002
        /*0072*/ 	.short	0x0010
        /*0074*/ 	.byte	0x00, 0xf5, 0x21, 0x00


	//----- nvinfo : EIATTR_KPARAM_INFO
	.align		4
.L_23:
        /*0078*/ 	.byte	0x04, 0x17
        /*007a*/ 	.short	(.L_25 - .L_24)
.L_24:
        /*007c*/ 	.word	0x00000000
        /*0080*/ 	.short	0x0001
        /*0082*/ 	.short	0x0008
        /*0084*/ 	.byte	0x00, 0xf5, 0x21, 0x00


	//----- nvinfo : EIATTR_KPARAM_INFO
	.align		4
.L_25:
        /*0088*/ 	.byte	0x04, 0x17
        /*008a*/ 	.short	(.L_27 - .L_26)
.L_26:
        /*008c*/ 	.word	0x00000000
        /*0090*/ 	.short	0x0000
        /*0092*/ 	.short	0x0000
        /*0094*/ 	.byte	0x00, 0xf5, 0x21, 0x00


	//----- nvinfo : EIATTR_SPARSE_MMA_MASK
	.align		4
.L_27:
        /*0098*/ 	.byte	0x03, 0x50
        /*009a*/ 	.short	0x0000


	//----- nvinfo : EIATTR_MAXREG_COUNT
	.align		4
        /*009c*/ 	.byte	0x03, 0x1b
        /*009e*/ 	.short	0x00ff


	//----- nvinfo : EIATTR_NUM_BARRIERS
	.align		4
        /*00a0*/ 	.byte	0x02, 0x4c
        /*00a2*/ 	.byte	0x01
	.zero		1


	//----- nvinfo : EIATTR_MERCURY_ISA_VERSION
	.align		4
        /*00a4*/ 	.byte	0x03, 0x5f
        /*00a6*/ 	.short	0x0101


	//----- nvinfo : EIATTR_VRC_CTA_INIT_COUNT
	.align		4
        /*00a8*/ 	.byte	0x02, 0x4a
	.zero		1
	.zero		1


	//----- nvinfo : EIATTR_EXIT_INSTR_OFFSETS
	.align		4
        /*00ac*/ 	.byte	0x04, 0x1c
        /*00ae*/ 	.short	(.L_29 - .L_28)


	//   ....[0]....
.L_28:
        /*00b0*/ 	.word	0x000037b0


	//   ....[1]....
        /*00b4*/ 	.word	0x00003b10


	//   ....[2]....
        /*00b8*/ 	.word	0x00003cf0


	//   ....[3]....
        /*00bc*/ 	.word	0x00003e60


	//   ....[4]....
        /*00c0*/ 	.word	0x00003f30


	//----- nvinfo : EIATTR_CRS_STACK_SIZE
	.align		4
.L_29:
        /*00c4*/ 	.byte	0x04, 0x1e
        /*00c6*/ 	.short	(.L_31 - .L_30)
.L_30:
        /*00c8*/ 	.word	0x00000000


	//----- nvinfo : EIATTR_CBANK_PARAM_SIZE
	.align		4
.L_31:
        /*00cc*/ 	.byte	0x03, 0x19
        /*00ce*/ 	.short	0x003c


	//----- nvinfo : EIATTR_PARAM_CBANK
	.align		4
        /*00d0*/ 	.byte	0x04, 0x0a
        /*00d2*/ 	.short	(.L_33 - .L_32)
	.align		4
.L_32:
        /*00d4*/ 	.word	index@(.nv.constant0._Z22flash_attention_kernelPfS_S_S_S_S_ifi)
        /*00d8*/ 	.short	0x0380
        /*00da*/ 	.short	0x003c


	//----- nvinfo : EIATTR_SW_WAR
	.align		4
.L_33:
        /*00dc*/ 	.byte	0x04, 0x36
        /*00de*/ 	.short	(.L_35 - .L_34)
.L_34:
        /*00e0*/ 	.word	0x00000008
.L_35:


//--------------------- .nv.callgraph             --------------------------
	.section	.nv.callgraph,"",@"SHT_CUDA_CALLGRAPH"
	.align	4
	.sectionentsize	8
	.align		4
        /*0000*/ 	.word	0x00000000
	.align		4
        /*0004*/ 	.word	0xffffffff
	.align		4
        /*0008*/ 	.word	0x00000000
	.align		4
        /*000c*/ 	.word	0xfffffffe
	.align		4
        /*0010*/ 	.word	0x00000000
	.align		4
        /*0014*/ 	.word	0xfffffffd
	.align		4
        /*0018*/ 	.word	0x00000000
	.align		4
        /*001c*/ 	.word	0xfffffffc


//--------------------- .text._Z22flash_attention_kernelPfS_S_S_S_S_ifi --------------------------
	.section	.text._Z22flash_attention_kernelPfS_S_S_S_S_ifi,"ax",@progbits
	.align	128
        .global         _Z22flash_attention_kernelPfS_S_S_S_S_ifi
        .type           _Z22flash_attention_kernelPfS_S_S_S_S_ifi,@function
        .size           _Z22flash_attention_kernelPfS_S_S_S_S_ifi,(.L_x_43 - _Z22flash_attention_kernelPfS_S_S_S_S_ifi)
        .other          _Z22flash_attention_kernelPfS_S_S_S_S_ifi,@"STO_CUDA_ENTRY STV_DEFAULT"
_Z22flash_attention_kernelPfS_S_S_S_S_ifi:
.text._Z22flash_attention_kernelPfS_S_S_S_S_ifi:
[----:B------:R-:W-:Y:S01]  /*0000*/  LDC R1, c[0x0][0x37c] ;  /* 0x0000df00ff017b82 */ /* 0x000fe20000000800 */
[----:B------:R-:W0:Y:S01]  /*0010*/  LDCU UR14, c[0x0][0x3b0] ;  /* 0x00007600ff0e77ac */ /* 0x000e220008000800 */
[----:B------:R-:W1:Y:S01]  /*0020*/  S2R R4, SR_TID.X ;  /* 0x0000000000047919 */ /* 0x000e620000002100 */
[----:B------:R-:W2:Y:S01]  /*0030*/  LDCU.64 UR12, c[0x0][0x358] ;  /* 0x00006b00ff0c77ac */ /* 0x000ea20008000a00 */
[----:B------:R-:W3:Y:S01]  /*0040*/  S2R R5, SR_TID.Y ;  /* 0x0000000000057919 */ /* 0x000ee20000002200 */
[----:B------:R-:W4:Y:S01]  /*0050*/  S2R R0, SR_CTAID.X ;  /* 0x0000000000007919 */ /* 0x000f220000002500 */
[----:B0-----:R-:W-:Y:S02]  /*0060*/  UISETP.GE.AND UP0, UPT, UR14, 0x20, UPT ;  /* 0x000000200e00788c */ /* 0x001fe4000bf06270 */
[----:B------:R-:W-:-:S04]  /*0070*/  USHF.R.S32.HI UR4, URZ, 0x1f, UR14 ;  /* 0x0000001fff047899 */ /* 0x000fc8000801140e */
[----:B------:R-:W-:-:S04]  /*0080*/  ULEA.HI UR4, UR4, UR14, URZ, 0x5 ;  /* 0x0000000e04047291 */ /* 0x000fc8000f8f28ff */
[----:B------:R-:W-:Y:S01]  /*0090*/  USHF.R.S32.HI UR6, URZ, 0x5, UR4 ;  /* 0x00000005ff067899 */ /* 0x000fe20008011404 */
[----:B--2---:R-:W-:Y:S11]  /*00a0*/  BRA.U !UP0, `(.L_x_0) ;  /* 0x0000000908c07547 */ /* 0x004ff6000b800000 */
[----:B------:R-:W-:Y:S01]  /*00b0*/  UIADD3 UR4, UPT, UPT, UR6, -0x1, URZ ;  /* 0xffffffff06047890 */ /* 0x000fe2000fffe0ff */
[----:B------:R-:W-:Y:S01]  /*00c0*/  HFMA2 R11, -RZ, RZ, 0, 0 ;  /* 0x00000000ff0b7431 */ /* 0x000fe200000001ff */
[----:B------:R-:W-:Y:S01]  /*00d0*/  ULOP3.LUT UR8, UR6, 0x7, URZ, 0xc0, !UPT ;  /* 0x0000000706087892 */ /* 0x000fe2000f8ec0ff */
[----:B---34-:R-:W-:Y:S01]  /*00e0*/  LEA R8, R0, R5, 0x5 ;  /* 0x0000000500087211 */ /* 0x018fe200078e28ff */
[----:B------:R-:W-:Y:S01]  /*00f0*/  UISETP.GE.U32.AND UP0, UPT, UR4, 0x7, UPT ;  /* 0x000000070400788c */ /* 0x000fe2000bf06070 */
[----:B------:R-:W-:Y:S01]  /*0100*/  IMAD R9, R5, UR14, R5 ;  /* 0x0000000e05097c24 */ /* 0x000fe2000f8e0205 */
[----:B------:R-:W-:-:S07]  /*0110*/  UISETP.NE.AND UP1, UPT, UR8, URZ, UPT ;  /* 0x000000ff0800728c */ /* 0x000fce000bf25270 */
[----:B------:R-:W-:Y:S05]  /*0120*/  BRA.U !UP0, `(.L_x_1) ;  /* 0x0000000508247547 */ /* 0x000fea000b800000 */
[----:B------:R-:W0:Y:S01]  /*0130*/  S2UR UR7, SR_CgaCtaId ;  /* 0x00000000000779c3 */ /* 0x000e220000008800 */
[----:B------:R-:W-:Y:S01]  /*0140*/  ULOP3.LUT UR9, UR6, 0x3fffff8, URZ, 0xc0, !UPT ;  /* 0x03fffff806097892 */ /* 0x000fe2000f8ec0ff */
[----:B------:R-:W-:Y:S01]  /*0150*/  MOV R10, RZ ;  /* 0x000000ff000a7202 */ /* 0x000fe20000000f00 */
[----:B------:R-:W-:Y:S02]  /*0160*/  UMOV UR4, 0x400 ;  /* 0x0000040000047882 */ /* 0x000fe40000000000 */
[----:B------:R-:W-:Y:S02]  /*0170*/  UIADD3 UR5, UPT, UPT, UR4, 0x6280, URZ ;  /* 0x0000628004057890 */ /* 0x000fe4000fffe0ff */
[----:B------:R-:W-:Y:S01]  /*0180*/  IMAD.U32 R11, RZ, RZ, UR9 ;  /* 0x00000009ff0b7e24 */ /* 0x000fe2000f8e00ff */
[----:B0-----:R-:W-:Y:S02]  /*0190*/  ULEA UR4, UR7, UR4, 0x18 ;  /* 0x0000000407047291 */ /* 0x001fe4000f8ec0ff */
[----:B------:R-:W-:-:S12]  /*01a0*/  ULEA UR5, UR7, UR5, 0x18 ;  /* 0x0000000507057291 */ /* 0x000fd8000f8ec0ff */
.L_x_2:
[----:B0-----:R-:W0:Y:S01]  /*01b0*/  LDC.64 R6, c[0x0][0x380] ;  /* 0x0000e000ff067b82 */ /* 0x001e220000000a00 */
[----:B-1----:R-:W-:-:S05]  /*01c0*/  LEA R13, R10, R4, 0x5 ;  /* 0x000000040a0d7211 */ /* 0x002fca00078e28ff */
[----:B------:R-:W-:Y:S02]  /*01d0*/  IMAD R41, R8, UR14, R13 ;  /* 0x0000000e08297c24 */ /* 0x000fe4000f8e020d */
[----:B------:R-:W1:Y:S02]  /*01e0*/  LDC.64 R2, c[0x0][0x3a0] ;  /* 0x0000e800ff027b82 */ /* 0x000e640000000a00 */
[C---:B------:R-:W-:Y:S01]  /*01f0*/  VIADD R27, R41.reuse, 0x60 ;  /* 0x00000060291b7836 */ /* 0x040fe20000000000 */
[C---:B------:R-:W-:Y:S02]  /*0200*/  IADD3 R21, PT, PT, R41.reuse, 0x20, RZ ;  /* 0x0000002029157810 */ /* 0x040fe40007ffe0ff */
[C---:B------:R-:W-:Y:S02]  /*0210*/  IADD3 R23, PT, PT, R41.reuse, 0x40, RZ ;  /* 0x0000004029177810 */ /* 0x040fe40007ffe0ff */
[C---:B------:R-:W-:Y:S02]  /*0220*/  IADD3 R33, PT, PT, R41.reuse, 0x80, RZ ;  /* 0x0000008029217810 */ /* 0x040fe40007ffe0ff */
[C---:B------:R-:W-:Y:S01]  /*0230*/  IADD3 R45, PT, PT, R41.reuse, 0xa0, RZ ;  /* 0x000000a0292d7810 */ /* 0x040fe20007ffe0ff */
[----:B0-----:R-:W-:-:S04]  /*0240*/  IMAD.WIDE.U32 R16, R41, 0x4, R6 ;  /* 0x0000000429107825 */ /* 0x001fc800078e0006 */
[----:B------:R-:W-:Y:S01]  /*0250*/  IMAD.WIDE.U32 R34, R27, 0x4, R6 ;  /* 0x000000041b227825 */ /* 0x000fe200078e0006 */
[----:B------:R-:W2:Y:S03]  /*0260*/  LDG.E R12, desc[UR12][R16.64] ;  /* 0x0000000c100c7981 */ /* 0x000ea6000c1e1900 */
[----:B-1----:R-:W-:-:S04]  /*0270*/  IMAD.WIDE.U32 R18, R41, 0x4, R2 ;  /* 0x0000000429127825 */ /* 0x002fc800078e0002 */
[--C-:B------:R-:W-:Y:S01]  /*0280*/  IMAD.WIDE.U32 R24, R21, 0x4, R6.reuse ;  /* 0x0000000415187825 */ /* 0x100fe200078e0006 */
[----:B------:R-:W3:Y:S03]  /*0290*/  LDG.E R31, desc[UR12][R18.64] ;  /* 0x0000000c121f7981 */ /* 0x000ee6000c1e1900 */
[----:B------:R-:W-:Y:S01]  /*02a0*/  IMAD.WIDE.U32 R28, R23, 0x4, R6 ;  /* 0x00000004171c7825 */ /* 0x000fe200078e0006 */
[----:B------:R0:W4:Y:S03]  /*02b0*/  LDG.E R16, desc[UR12][R34.64] ;  /* 0x0000000c22107981 */ /* 0x000126000c1e1900 */
[--C-:B------:R-:W-:Y:S01]  /*02c0*/  IMAD.WIDE.U32 R20, R21, 0x4, R2.reuse ;  /* 0x0000000415147825 */ /* 0x100fe200078e0002 */
[----:B------:R-:W5:Y:S03]  /*02d0*/  LDG.E R14, desc[UR12][R24.64] ;  /* 0x0000000c180e7981 */ /* 0x000f66000c1e1900 */
[----:B------:R-:W-:Y:S01]  /*02e0*/  IMAD.WIDE.U32 R22, R23, 0x4, R2 ;  /* 0x0000000417167825 */ /* 0x000fe200078e0002 */
[----:B------:R-:W4:Y:S01]  /*02f0*/  LDG.E R43, desc[UR12][R20.64] ;  /* 0x0000000c142b7981 */ /* 0x000f22000c1e1900 */
[----:B0-----:R-:W-:-:S02]  /*0300*/  IADD3 R35, PT, PT, R41, 0xc0, RZ ;  /* 0x000000c029237810 */ /* 0x001fc40007ffe0ff */
[----:B------:R-:W-:Y:S01]  /*0310*/  IMAD.WIDE.U32 R26, R27, 0x4, R2 ;  /* 0x000000041b1a7825 */ /* 0x000fe200078e0002 */
[----:B------:R0:W4:Y:S03]  /*0320*/  LDG.E R15, desc[UR12][R28.64] ;  /* 0x0000000c1c0f7981 */ /* 0x000126000c1e1900 */
[C---:B------:R-:W-:Y:S01]  /*0330*/  IMAD.WIDE.U32 R36, R33.reuse, 0x4, R6 ;  /* 0x0000000421247825 */ /* 0x040fe200078e0006 */
[----:B------:R-:W4:Y:S03]  /*0340*/  LDG.E R23, desc[UR12][R22.64] ;  /* 0x0000000c16177981 */ /* 0x000f26000c1e1900 */
[----:B------:R-:W-:Y:S01]  /*0350*/  IMAD.WIDE.U32 R32, R33, 0x4, R2 ;  /* 0x0000000421207825 */ /* 0x000fe200078e0002 */
[----:B------:R-:W4:Y:S03]  /*0360*/  LDG.E R27, desc[UR12][R26.64] ;  /* 0x0000000c1a1b7981 */ /* 0x000f26000c1e1900 */
[----:B------:R-:W-:Y:S01]  /*0370*/  VIADD R41, R41, 0xe0 ;  /* 0x000000e029297836 */ /* 0x000fe20000000000 */
[----:B------:R-:W4:Y:S01]  /*0380*/  LDG.E R17, desc[UR12][R36.64] ;  /* 0x0000000c24117981 */ /* 0x000f22000c1e1900 */
[----:B------:R-:W-:-:S03]  /*0390*/  IMAD.WIDE.U32 R38, R45, 0x4, R6 ;  /* 0x000000042d267825 */ /* 0x000fc600078e0006 */
[----:B------:R-:W4:Y:S01]  /*03a0*/  LDG.E R33, desc[UR12][R32.64] ;  /* 0x0000000c20217981 */ /* 0x000f22000c1e1900 */
[----:B0-----:R-:W-:-:S03]  /*03b0*/  IMAD.WIDE.U32 R28, R45, 0x4, R2 ;  /* 0x000000042d1c7825 */ /* 0x001fc600078e0002 */
[----:B------:R-:W4:Y:S01]  /*03c0*/  LDG.E R30, desc[UR12][R38.64] ;  /* 0x0000000c261e7981 */ /* 0x000f22000c1e1900 */
[----:B------:R-:W-:-:S03]  /*03d0*/  IMAD.WIDE.U32 R24, R35, 0x4, R6 ;  /* 0x0000000423187825 */ /* 0x000fc600078e0006 */
[----:B------:R-:W4:Y:S01]  /*03e0*/  LDG.E R29, desc[UR12][R28.64] ;  /* 0x0000000c1c1d7981 */ /* 0x000f22000c1e1900 */
[----:B------:R-:W-:-:S03]  /*03f0*/  IMAD.WIDE.U32 R18, R35, 0x4, R2 ;  /* 0x0000000423127825 */ /* 0x000fc600078e0002 */
[----:B------:R-:W4:Y:S01]  /*0400*/  LDG.E R24, desc[UR12][R24.64] ;  /* 0x0000000c18187981 */ /* 0x000f22000c1e1900 */
[----:B------:R-:W-:-:S03]  /*0410*/  IMAD.WIDE.U32 R6, R41, 0x4, R6 ;  /* 0x0000000429067825 */ /* 0x000fc600078e0006 */
[----:B------:R-:W4:Y:S01]  /*0420*/  LDG.E R19, desc[UR12][R18.64] ;  /* 0x0000000c12137981 */ /* 0x000f22000c1e1900 */
[----:B------:R-:W-:-:S03]  /*0430*/  IMAD.WIDE.U32 R2, R41, 0x4, R2 ;  /* 0x0000000429027825 */ /* 0x000fc600078e0002 */
[----:B------:R-:W4:Y:S04]  /*0440*/  LDG.E R6, desc[UR12][R6.64] ;  /* 0x0000000c06067981 */ /* 0x000f28000c1e1900 */
[----:B------:R-:W4:Y:S01]  /*0450*/  LDG.E R3, desc[UR12][R2.64] ;  /* 0x0000000c02037981 */ /* 0x000f22000c1e1900 */
[----:B------:R-:W-:-:S04]  /*0460*/  IADD3 R13, PT, PT, R9, R13, RZ ;  /* 0x0000000d090d7210 */ /* 0x000fc80007ffe0ff */
[C---:B------:R-:W-:Y:S02]  /*0470*/  LEA R21, R13.reuse, UR4, 0x2 ;  /* 0x000000040d157c11 */ /* 0x040fe4000f8e10ff */
[----:B------:R-:W-:Y:S02]  /*0480*/  LEA R20, R13, UR5, 0x2 ;  /* 0x000000050d147c11 */ /* 0x000fe4000f8e10ff */
[----:B------:R-:W-:-:S04]  /*0490*/  IADD3 R10, PT, PT, R10, 0x8, RZ ;  /* 0x000000080a0a7810 */ /* 0x000fc80007ffe0ff */
[----:B------:R-:W-:Y:S01]  /*04a0*/  ISETP.NE.AND P0, PT, R10, R11, PT ;  /* 0x0000000b0a00720c */ /* 0x000fe20003f05270 */
[----:B--2---:R0:W-:Y:S04]  /*04b0*/  STS [R21], R12 ;  /* 0x0000000c15007388 */ /* 0x0041e80000000800 */
[----:B---3--:R0:W-:Y:S04]  /*04c0*/  STS [R20], R31 ;  /* 0x0000001f14007388 */ /* 0x0081e80000000800 */
[----:B-----5:R0:W-:Y:S04]  /*04d0*/  STS [R21+0x80], R14 ;  /* 0x0000800e15007388 */ /* 0x0201e80000000800 */
[----:B----4-:R0:W-:Y:S04]  /*04e0*/  STS [R20+0x80], R43 ;  /* 0x0000802b14007388 */ /* 0x0101e80000000800 */
[----:B------:R0:W-:Y:S04]  /*04f0*/  STS [R21+0x100], R15 ;  /* 0x0001000f15007388 */ /* 0x0001e80000000800 */
        /* <DEDUP_REMOVED lines=10> */
[----:B------:R0:W-:Y:S01]  /*05a0*/  STS [R20+0x380], R3 ;  /* 0x0003800314007388 */ /* 0x0001e20000000800 */
[----:B------:R-:W-:Y:S05]  /*05b0*/  @P0 BRA `(.L_x_2) ;  /* 0xfffffff800fc0947 */ /* 0x000fea000383ffff */
.L_x_1:
[----:B------:R-:W-:Y:S05]  /*05c0*/  BRA.U !UP1, `(.L_x_0) ;  /* 0x0000000509787547 */ /* 0x000fea000b800000 */
[----:B------:R-:W-:Y:S02]  /*05d0*/  UISETP.GE.U32.AND UP0, UPT, UR8, 0x4, UPT ;  /* 0x000000040800788c */ /* 0x000fe4000bf06070 */
[----:B------:R-:W-:-:S04]  /*05e0*/  ULOP3.LUT UR9, UR6, 0x3, URZ, 0xc0, !UPT ;  /* 0x0000000306097892 */ /* 0x000fc8000f8ec0ff */
[----:B------:R-:W-:-:S03]  /*05f0*/  UISETP.NE.AND UP1, UPT, UR9, URZ, UPT ;  /* 0x000000ff0900728c */ /* 0x000fc6000bf25270 */
[----:B------:R-:W-:Y:S08]  /*0600*/  BRA.U !UP0, `(.L_x_3) ;  /* 0x0000000108a07547 */ /* 0x000ff0000b800000 */
[----:B0-----:R-:W0:Y:S01]  /*0610*/  LDC.64 R20, c[0x0][0x380] ;  /* 0x0000e000ff147b82 */ /* 0x001e220000000a00 */
[----:B-1----:R-:W-:-:S05]  /*0620*/  LEA R10, R11, R4, 0x5 ;  /* 0x000000040b0a7211 */ /* 0x002fca00078e28ff */
[----:B------:R-:W-:Y:S02]  /*0630*/  IMAD R15, R8, UR14, R10 ;  /* 0x0000000e080f7c24 */ /* 0x000fe4000f8e020a */
[----:B------:R-:W1:Y:S02]  /*0640*/  LDC.64 R22, c[0x0][0x3a0] ;  /* 0x0000e800ff167b82 */ /* 0x000e640000000a00 */
[C---:B------:R-:W-:Y:S01]  /*0650*/  VIADD R17, R15.reuse, 0x20 ;  /* 0x000000200f117836 */ /* 0x040fe20000000000 */
[C---:B------:R-:W-:Y:S02]  /*0660*/  IADD3 R19, PT, PT, R15.reuse, 0x40, RZ ;  /* 0x000000400f137810 */ /* 0x040fe40007ffe0ff */
[C---:B------:R-:W-:Y:S01]  /*0670*/  IADD3 R25, PT, PT, R15.reuse, 0x60, RZ ;  /* 0x000000600f197810 */ /* 0x040fe20007ffe0ff */
[----:B0-----:R-:W-:-:S04]  /*0680*/  IMAD.WIDE.U32 R2, R15, 0x4, R20 ;  /* 0x000000040f027825 */ /* 0x001fc800078e0014 */
[----:B------:R-:W-:Y:S02]  /*0690*/  IMAD.WIDE.U32 R12, R17, 0x4, R20 ;  /* 0x00000004110c7825 */ /* 0x000fe400078e0014 */
[----:B------:R0:W2:Y:S02]  /*06a0*/  LDG.E R2, desc[UR12][R2.64] ;  /* 0x0000000c02027981 */ /* 0x0000a4000c1e1900 */
[--C-:B-1----:R-:W-:Y:S02]  /*06b0*/  IMAD.WIDE.U32 R6, R15, 0x4, R22.reuse ;  /* 0x000000040f067825 */ /* 0x102fe400078e0016 */
[----:B------:R-:W3:Y:S02]  /*06c0*/  LDG.E R12, desc[UR12][R12.64] ;  /* 0x0000000c0c0c7981 */ /* 0x000ee4000c1e1900 */
[----:B------:R-:W-:Y:S02]  /*06d0*/  IMAD.WIDE.U32 R14, R17, 0x4, R22 ;  /* 0x00000004110e7825 */ /* 0x000fe400078e0016 */
[----:B------:R1:W4:Y:S02]  /*06e0*/  LDG.E R6, desc[UR12][R6.64] ;  /* 0x0000000c06067981 */ /* 0x000324000c1e1900 */
[----:B------:R-:W-:-:S02]  /*06f0*/  IMAD.WIDE.U32 R16, R19, 0x4, R20 ;  /* 0x0000000413107825 */ /* 0x000fc400078e0014 */
[----:B------:R-:W5:Y:S02]  /*0700*/  LDG.E R14, desc[UR12][R14.64] ;  /* 0x0000000c0e0e7981 */ /* 0x000f64000c1e1900 */
[----:B------:R-:W-:Y:S02]  /*0710*/  IMAD.WIDE.U32 R18, R19, 0x4, R22 ;  /* 0x0000000413127825 */ /* 0x000fe400078e0016 */
[----:B------:R-:W5:Y:S02]  /*0720*/  LDG.E R16, desc[UR12][R16.64] ;  /* 0x0000000c10107981 */ /* 0x000f64000c1e1900 */
[C---:B------:R-:W-:Y:S02]  /*0730*/  IMAD.WIDE.U32 R20, R25.reuse, 0x4, R20 ;  /* 0x0000000419147825 */ /* 0x040fe400078e0014 */
[----:B------:R-:W5:Y:S02]  /*0740*/  LDG.E R18, desc[UR12][R18.64] ;  /* 0x0000000c12127981 */ /* 0x000f64000c1e1900 */
[----:B------:R-:W-:-:S02]  /*0750*/  IMAD.WIDE.U32 R22, R25, 0x4, R22 ;  /* 0x0000000419167825 */ /* 0x000fc400078e0016 */
[----:B------:R-:W5:Y:S04]  /*0760*/  LDG.E R20, desc[UR12][R20.64] ;  /* 0x0000000c14147981 */ /* 0x000f68000c1e1900 */
[----:B------:R-:W5:Y:S01]  /*0770*/  LDG.E R22, desc[UR12][R22.64] ;  /* 0x0000000c16167981 */ /* 0x000f62000c1e1900 */
[----:B------:R-:W0:Y:S01]  /*0780*/  S2UR UR5, SR_CgaCtaId ;  /* 0x00000000000579c3 */ /* 0x000e220000008800 */
[----:B------:R-:W-:Y:S02]  /*0790*/  UMOV UR4, 0x400 ;  /* 0x0000040000047882 */ /* 0x000fe40000000000 */
[----:B------:R-:W-:Y:S01]  /*07a0*/  UIADD3 UR7, UPT, UPT, UR4, 0x6280, URZ ;  /* 0x0000628004077890 */ /* 0x000fe2000fffe0ff */
[----:B------:R-:W-:Y:S01]  /*07b0*/  IADD3 R10, PT, PT, R9, R10, RZ ;  /* 0x0000000a090a7210 */ /* 0x000fe20007ffe0ff */
[----:B0-----:R-:W-:-:S02]  /*07c0*/  ULEA UR4, UR5, UR4, 0x18 ;  /* 0x0000000405047291 */ /* 0x001fc4000f8ec0ff */
[----:B------:R-:W-:-:S04]  /*07d0*/  ULEA UR7, UR5, UR7, 0x18 ;  /* 0x0000000705077291 */ /* 0x000fc8000f8ec0ff */
[C---:B------:R-:W-:Y:S02]  /*07e0*/  LEA R3, R10.reuse, UR4, 0x2 ;  /* 0x000000040a037c11 */ /* 0x040fe4000f8e10ff */
[----:B-1----:R-:W-:Y:S01]  /*07f0*/  LEA R7, R10, UR7, 0x2 ;  /* 0x000000070a077c11 */ /* 0x002fe2000f8e10ff */
[----:B------:R-:W-:Y:S02]  /*0800*/  VIADD R11, R11, 0x4 ;  /* 0x000000040b0b7836 */ /* 0x000fe40000000000 */
[----:B--2---:R2:W-:Y:S04]  /*0810*/  STS [R3], R2 ;  /* 0x0000000203007388 */ /* 0x0045e80000000800 */
[----:B----4-:R2:W-:Y:S04]  /*0820*/  STS [R7], R6 ;  /* 0x0000000607007388 */ /* 0x0105e80000000800 */
[----:B---3--:R2:W-:Y:S04]  /*0830*/  STS [R3+0x80], R12 ;  /* 0x0000800c03007388 */ /* 0x0085e80000000800 */
[----:B-----5:R2:W-:Y:S04]  /*0840*/  STS [R7+0x80], R14 ;  /* 0x0000800e07007388 */ /* 0x0205e80000000800 */
[----:B------:R2:W-:Y:S04]  /*0850*/  STS [R3+0x100], R16 ;  /* 0x0001001003007388 */ /* 0x0005e80000000800 */
[----:B------:R2:W-:Y:S04]  /*0860*/  STS [R7+0x100], R18 ;  /* 0x0001001207007388 */ /* 0x0005e80000000800 */
[----:B------:R2:W-:Y:S04]  /*0870*/  STS [R3+0x180], R20 ;  /* 0x0001801403007388 */ /* 0x0005e80000000800 */
[----:B------:R2:W-:Y:S02]  /*0880*/  STS [R7+0x180], R22 ;  /* 0x0001801607007388 */ /* 0x0005e40000000800 */
.L_x_3:
[----:B------:R-:W-:Y:S05]  /*0890*/  BRA.U !UP1, `(.L_x_0) ;  /* 0x0000000109c47547 */ /* 0x000fea000b800000 */
[----:B------:R-:W-:Y:S02]  /*08a0*/  UISETP.NE.AND UP0, UPT, UR9, 0x1, UPT ;  /* 0x000000010900788c */ /* 0x000fe4000bf05270 */
[----:B------:R-:W-:-:S04]  /*08b0*/  ULOP3.LUT UR4, UR6, 0x1, URZ, 0xc0, !UPT ;  /* 0x0000000106047892 */ /* 0x000fc8000f8ec0ff */
[----:B------:R-:W-:-:S03]  /*08c0*/  UISETP.NE.U32.AND UP1, UPT, UR4, 0x1, UPT ;  /* 0x000000010400788c */ /* 0x000fc6000bf25070 */
[----:B------:R-:W-:Y:S08]  /*08d0*/  BRA.U !UP0, `(.L_x_4) ;  /* 0x0000000108687547 */ /* 0x000ff0000b800000 */
[----:B0-2---:R-:W0:Y:S01]  /*08e0*/  LDC.64 R2, c[0x0][0x380] ;  /* 0x0000e000ff027b82 */ /* 0x005e220000000a00 */
[----:B-1----:R-:W-:-:S05]  /*08f0*/  LEA R10, R11, R4, 0x5 ;  /* 0x000000040b0a7211 */ /* 0x002fca00078e28ff */
[----:B------:R-:W-:Y:S02]  /*0900*/  IMAD R15, R8, UR14, R10 ;  /* 0x0000000e080f7c24 */ /* 0x000fe4000f8e020a */
[----:B------:R-:W1:Y:S03]  /*0910*/  LDC.64 R12, c[0x0][0x3a0] ;  /* 0x0000e800ff0c7b82 */ /* 0x000e660000000a00 */
[C---:B------:R-:W-:Y:S01]  /*0920*/  IADD3 R17, PT, PT, R15.reuse, 0x20, RZ ;  /* 0x000000200f117810 */ /* 0x040fe20007ffe0ff */
[----:B0-----:R-:W-:-:S04]  /*0930*/  IMAD.WIDE.U32 R6, R15, 0x4, R2 ;  /* 0x000000040f067825 */ /* 0x001fc800078e0002 */
[----:B------:R-:W-:Y:S02]  /*0940*/  IMAD.WIDE.U32 R2, R17, 0x4, R2 ;  /* 0x0000000411027825 */ /* 0x000fe400078e0002 */
[----:B------:R0:W2:Y:S02]  /*0950*/  LDG.E R6, desc[UR12][R6.64] ;  /* 0x0000000c06067981 */ /* 0x0000a4000c1e1900 */
[--C-:B-1----:R-:W-:Y:S02]  /*0960*/  IMAD.WIDE.U32 R14, R15, 0x4, R12.reuse ;  /* 0x000000040f0e7825 */ /* 0x102fe400078e000c */
[----:B------:R-:W3:Y:S02]  /*0970*/  LDG.E R2, desc[UR12][R2.64] ;  /* 0x0000000c02027981 */ /* 0x000ee4000c1e1900 */
[----:B------:R-:W-:Y:S02]  /*0980*/  IMAD.WIDE.U32 R12, R17, 0x4, R12 ;  /* 0x00000004110c7825 */ /* 0x000fe400078e000c */
[----:B------:R-:W4:Y:S04]  /*0990*/  LDG.E R14, desc[UR12][R14.64] ;  /* 0x0000000c0e0e7981 */ /* 0x000f28000c1e1900 */
[----:B------:R-:W5:Y:S01]  /*09a0*/  LDG.E R12, desc[UR12][R12.64] ;  /* 0x0000000c0c0c7981 */ /* 0x000f62000c1e1900 */
[----:B------:R-:W1:Y:S01]  /*09b0*/  S2UR UR5, SR_CgaCtaId ;  /* 0x00000000000579c3 */ /* 0x000e620000008800 */
[----:B------:R-:W-:-:S02]  /*09c0*/  UMOV UR4, 0x400 ;  /* 0x0000040000047882 */ /* 0x000fc40000000000 */
[----:B------:R-:W-:Y:S01]  /*09d0*/  UIADD3 UR7, UPT, UPT, UR4, 0x6280, URZ ;  /* 0x0000628004077890 */ /* 0x000fe2000fffe0ff */
[----:B------:R-:W-:Y:S01]  /*09e0*/  IADD3 R10, PT, PT, R9, R10, RZ ;  /* 0x0000000a090a7210 */ /* 0x000fe20007ffe0ff */
[----:B-1----:R-:W-:Y:S02]  /*09f0*/  ULEA UR4, UR5, UR4, 0x18 ;  /* 0x0000000405047291 */ /* 0x002fe4000f8ec0ff */
[----:B------:R-:W-:-:S04]  /*0a00*/  ULEA UR7, UR5, UR7, 0x18 ;  /* 0x0000000705077291 */ /* 0x000fc8000f8ec0ff */
[C---:B------:R-:W-:Y:S02]  /*0a10*/  LEA R17, R10.reuse, UR4, 0x2 ;  /* 0x000000040a117c11 */ /* 0x040fe4000f8e10ff */
[----:B0-----:R-:W-:Y:S02]  /*0a20*/  LEA R7, R10, UR7, 0x2 ;  /* 0x000000070a077c11 */ /* 0x001fe4000f8e10ff */
[----:B------:R-:W-:Y:S01]  /*0a30*/  IADD3 R11, PT, PT, R11, 0x2, RZ ;  /* 0x000000020b0b7810 */ /* 0x000fe20007ffe0ff */
[----:B--2---:R0:W-:Y:S04]  /*0a40*/  STS [R17], R6 ;  /* 0x0000000611007388 */ /* 0x0041e80000000800 */
[----:B----4-:R0:W-:Y:S04]  /*0a50*/  STS [R7], R14 ;  /* 0x0000000e07007388 */ /* 0x0101e80000000800 */
[----:B---3--:R0:W-:Y:S04]  /*0a60*/  STS [R17+0x80], R2 ;  /* 0x0000800211007388 */ /* 0x0081e80000000800 */
[----:B-----5:R0:W-:Y:S02]  /*0a70*/  STS [R7+0x80], R12 ;  /* 0x0000800c07007388 */ /* 0x0201e40000000800 */
.L_x_4:
[----:B------:R-:W-:Y:S05]  /*0a80*/  BRA.U UP1, `(.L_x_0) ;  /* 0x0000000101487547 */ /* 0x000fea000b800000 */
[----:B0-2---:R-:W0:Y:S01]  /*0a90*/  LDC.64 R2, c[0x0][0x380] ;  /* 0x0000e000ff027b82 */ /* 0x005e220000000a00 */
[----:B-1----:R-:W-:-:S04]  /*0aa0*/  IMAD R11, R11, 0x20, R4 ;  /* 0x000000200b0b7824 */ /* 0x002fc800078e0204 */
[----:B------:R-:W-:-:S03]  /*0ab0*/  IMAD R13, R8, UR14, R11 ;  /* 0x0000000e080d7c24 */ /* 0x000fc6000f8e020b */
[----:B------:R-:W1:Y:S01]  /*0ac0*/  LDC.64 R6, c[0x0][0x3a0] ;  /* 0x0000e800ff067b82 */ /* 0x000e620000000a00 */
[----:B0-----:R-:W-:-:S06]  /*0ad0*/  IMAD.WIDE.U32 R2, R13, 0x4, R2 ;  /* 0x000000040d027825 */ /* 0x001fcc00078e0002 */
[----:B------:R-:W2:Y:S01]  /*0ae0*/  LDG.E R2, desc[UR12][R2.64] ;  /* 0x0000000c02027981 */ /* 0x000ea2000c1e1900 */
[----:B-1----:R-:W-:-:S06]  /*0af0*/  IMAD.WIDE.U32 R6, R13, 0x4, R6 ;  /* 0x000000040d067825 */ /* 0x002fcc00078e0006 */
[----:B------:R-:W3:Y:S01]  /*0b00*/  LDG.E R6, desc[UR12][R6.64] ;  /* 0x0000000c06067981 */ /* 0x000ee2000c1e1900 */
[----:B------:R-:W0:Y:S01]  /*0b10*/  S2UR UR5, SR_CgaCtaId ;  /* 0x00000000000579c3 */ /* 0x000e220000008800 */
[----:B------:R-:W-:Y:S02]  /*0b20*/  UMOV UR4, 0x400 ;  /* 0x0000040000047882 */ /* 0x000fe40000000000 */
[----:B------:R-:W-:Y:S01]  /*0b30*/  UIADD3 UR7, UPT, UPT, UR4, 0x6280, URZ ;  /* 0x0000628004077890 */ /* 0x000fe2000fffe0ff */
[----:B------:R-:W-:Y:S01]  /*0b40*/  IADD3 R9, PT, PT, R9, R11, RZ ;  /* 0x0000000b09097210 */ /* 0x000fe20007ffe0ff */
[----:B0-----:R-:W-:Y:S02]  /*0b50*/  ULEA UR4, UR5, UR4, 0x18 ;  /* 0x0000000405047291 */ /* 0x001fe4000f8ec0ff */
[----:B------:R-:W-:-:S04]  /*0b60*/  ULEA UR7, UR5, UR7, 0x18 ;  /* 0x0000000705077291 */ /* 0x000fc8000f8ec0ff */
[C---:B------:R-:W-:Y:S02]  /*0b70*/  LEA R11, R9.reuse, UR4, 0x2 ;  /* 0x00000004090b7c11 */ /* 0x040fe4000f8e10ff */
[----:B------:R-:W-:-:S03]  /*0b80*/  LEA R9, R9, UR7, 0x2 ;  /* 0x0000000709097c11 */ /* 0x000fc6000f8e10ff */
[----:B--2---:R0:W-:Y:S04]  /*0b90*/  STS [R11], R2 ;  /* 0x000000020b007388 */ /* 0x0041e80000000800 */
[----:B---3--:R0:W-:Y:S02]  /*0ba0*/  STS [R9], R6 ;  /* 0x0000000609007388 */ /* 0x0081e40000000800 */
.L_x_0:
[----:B0-2---:R-:W0:Y:S01]  /*0bb0*/  LDC.64 R2, c[0x0][0x390] ;  /* 0x0000e400ff027b82 */ /* 0x005e220000000a00 */
[----:B---34-:R-:W-:-:S07]  /*0bc0*/  LEA R6, R0, R5, 0x5 ;  /* 0x0000000500067211 */ /* 0x018fce00078e28ff */
[----:B------:R-:W2:Y:S08]  /*0bd0*/  LDC.64 R8, c[0x0][0x398] ;  /* 0x0000e600ff087b82 */ /* 0x000eb00000000a00 */
[----:B------:R-:W3:Y:S01]  /*0be0*/  S2UR UR4, SR_CgaCtaId ;  /* 0x00000000000479c3 */ /* 0x000ee20000008800 */
[----:B------:R-:W-:Y:S01]  /*0bf0*/  UMOV UR11, 0x400 ;  /* 0x00000400000b7882 */ /* 0x000fe20000000000 */
[----:B------:R-:W4:Y:S01]  /*0c00*/  LDCU UR5, c[0x0][0x3b8] ;  /* 0x00007700ff0577ac */ /* 0x000f220008000800 */
[----:B0-----:R-:W-:-:S06]  /*0c10*/  IMAD.WIDE.U32 R2, R6, 0x4, R2 ;  /* 0x0000000406027825 */ /* 0x001fcc00078e0002 */
[----:B------:R-:W5:Y:S01]  /*0c20*/  LDG.E R2, desc[UR12][R2.64] ;  /* 0x0000000c02027981 */ /* 0x000f62000c1e1900 */
[----:B--2---:R-:W-:-:S06]  /*0c30*/  IMAD.WIDE.U32 R8, R6, 0x4, R8 ;  /* 0x0000000406087825 */ /* 0x004fcc00078e0008 */
[----:B------:R-:W2:Y:S01]  /*0c40*/  LDG.E R8, desc[UR12][R8.64] ;  /* 0x0000000c08087981 */ /* 0x000ea2000c1e1900 */
[----:B------:R-:W-:Y:S02]  /*0c50*/  UIADD3 UR7, UPT, UPT, UR11, 0x6180, URZ ;  /* 0x000061800b077890 */ /* 0x000fe4000fffe0ff */
[----:B------:R-:W-:Y:S02]  /*0c60*/  UIADD3 UR8, UPT, UPT, UR11, 0x6200, URZ ;  /* 0x000062000b087890 */ /* 0x000fe4000fffe0ff */
[----:B---3--:R-:W-:Y:S02]  /*0c70*/  ULEA UR7, UR4, UR7, 0x18 ;  /* 0x0000000704077291 */ /* 0x008fe4000f8ec0ff */
[----:B------:R-:W-:Y:S01]  /*0c80*/  ULEA UR8, UR4, UR8, 0x18 ;  /* 0x0000000804087291 */ /* 0x000fe2000f8ec0ff */
[----:B------:R-:W-:Y:S01]  /*0c90*/  SHF.L.U32 R7, R5, 0x2, RZ ;  /* 0x0000000205077819 */ /* 0x000fe200000006ff */
[----:B----4-:R-:W-:-:S05]  /*0ca0*/  UISETP.GE.AND UP0, UPT, UR5, 0x1, UPT ;  /* 0x000000010500788c */ /* 0x010fca000bf06270 */
[----:B-----5:R0:W-:Y:S04]  /*0cb0*/  STS [R7+UR7], R2 ;  /* 0x0000000207007988 */ /* 0x0201e80008000807 */
[----:B--2---:R0:W-:Y:S01]  /*0cc0*/  STS [R7+UR8], R8 ;  /* 0x0000000807007988 */ /* 0x0041e20008000808 */
[----:B------:R-:W-:Y:S05]  /*0cd0*/  BRA.U !UP0, `(.L_x_5) ;  /* 0x0000002908ac7547 */ /* 0x000fea000b800000 */
[----:B------:R-:W-:Y:S01]  /*0ce0*/  UIADD3 UR10, UPT, UPT, UR11, 0xa500, URZ ;  /* 0x0000a5000b0a7890 */ /* 0x000fe2000fffe0ff */
[----:B0-----:R-:W-:Y:S01]  /*0cf0*/  IMAD R8, R5, UR14, R5 ;  /* 0x0000000e05087c24 */ /* 0x001fe2000f8e0205 */
[----:B------:R-:W-:Y:S02]  /*0d00*/  UIADD3 UR11, UPT, UPT, UR11, 0xa580, URZ ;  /* 0x0000a5800b0b7890 */ /* 0x000fe4000fffe0ff */
[----:B------:R-:W-:Y:S02]  /*0d10*/  ULEA UR10, UR4, UR10, 0x18 ;  /* 0x0000000a040a7291 */ /* 0x000fe4000f8ec0ff */
[----:B------:R-:W-:Y:S02]  /*0d20*/  ULEA UR11, UR4, UR11, 0x18 ;  /* 0x0000000b040b7291 */ /* 0x000fe4000f8ec0ff */
[----:B------:R-:W-:Y:S02]  /*0d30*/  UIADD3 UR17, UPT, UPT, UR14, 0x1, URZ ;  /* 0x000000010e117890 */ /* 0x000fe4000fffe0ff */
[----:B------:R-:W-:-:S02]  /*0d40*/  ULOP3.LUT UR18, UR14, 0x7, URZ, 0xc0, !UPT ;  /* 0x000000070e127892 */ /* 0x000fc4000f8ec0ff */
[----:B------:R-:W-:Y:S02]  /*0d50*/  ULOP3.LUT UR19, UR14, 0x3, URZ, 0xc0, !UPT ;  /* 0x000000030e137892 */ /* 0x000fe4000f8ec0ff */
[----:B------:R-:W-:Y:S01]  /*0d60*/  ULOP3.LUT UR9, UR14, 0x7ffffff8, URZ, 0xc0, !UPT ;  /* 0x7ffffff80e097892 */ /* 0x000fe2000f8ec0ff */
[----:B------:R-:W-:-:S11]  /*0d70*/  UMOV UR4, URZ ;  /* 0x000000ff00047c82 */ /* 0x000fd60008000000 */
.L_x_26:
[----:B------:R-:W0:Y:S01]  /*0d80*/  LDCU UR20, c[0x0][0x3b0] ;  /* 0x00007600ff1477ac */ /* 0x000e220008000800 */
[----:B-1----:R-:W1:Y:S01]  /*0d90*/  LDCU UR5, c[0x0][0x3b0] ;  /* 0x00007600ff0577ac */ /* 0x002e620008000800 */
[----:B0-----:R-:W-:Y:S01]  /*0da0*/  UISETP.GE.AND UP0, UPT, UR20, 0x20, UPT ;  /* 0x000000201400788c */ /* 0x001fe2000bf06270 */
[----:B-1----:R-:W-:-:S08]  /*0db0*/  IMAD R0, R4, UR5, R4 ;  /* 0x0000000504007c24 */ /* 0x002fd0000f8e0204 */
[----:B--23--:R-:W-:Y:S05]  /*0dc0*/  BRA.U !UP0, `(.L_x_6) ;  /* 0x0000000908587547 */ /* 0x00cfea000b800000 */
[----:B------:R-:W-:Y:S01]  /*0dd0*/  UIADD3 UR5, UPT, UPT, UR6, -0x1, URZ ;  /* 0xffffffff06057890 */ /* 0x000fe2000fffe0ff */
[----:B------:R-:W-:Y:S01]  /*0de0*/  MOV R3, UR4 ;  /* 0x0000000400037c02 */ /* 0x000fe20008000f00 */
[----:B------:R-:W-:Y:S02]  /*0df0*/  IMAD.MOV.U32 R14, RZ, RZ, RZ ;  /* 0x000000ffff0e7224 */ /* 0x000fe400078e00ff */
[----:B------:R-:W-:Y:S01]  /*0e00*/  UISETP.GE.U32.AND UP1, UPT, UR5, 0x7, UPT ;  /* 0x000000070500788c */ /* 0x000fe2000bf26070 */
[----:B------:R-:W-:-:S08]  /*0e10*/  LEA R10, R3, R4, 0x5 ;  /* 0x00000004030a7211 */ /* 0x000fd000078e28ff */
[----:B------:R-:W-:Y:S05]  /*0e20*/  BRA.U !UP1, `(.L_x_7) ;  /* 0x0000000109e47547 */ /* 0x000fea000b800000 */
[----:B------:R-:W0:Y:S01]  /*0e30*/  S2UR UR14, SR_CgaCtaId ;  /* 0x00000000000e79c3 */ /* 0x000e220000008800 */
[----:B------:R-:W-:Y:S01]  /*0e40*/  UMOV UR5, 0x400 ;  /* 0x0000040000057882 */ /* 0x000fe20000000000 */
[----:B------:R-:W-:Y:S01]  /*0e50*/  SHF.L.U32 R3, R5, 0x2, RZ ;  /* 0x0000000205037819 */ /* 0x000fe200000006ff */
[----:B------:R-:W-:Y:S01]  /*0e60*/  UIADD3 UR15, UPT, UPT, UR5, 0x2080, URZ ;  /* 0x00002080050f7890 */ /* 0x000fe2000fffe0ff */
[----:B------:R-:W-:Y:S01]  /*0e70*/  IMAD R9, R10, UR20, R5 ;  /* 0x000000140a097c24 */ /* 0x000fe2000f8e0205 */
[----:B------:R-:W-:Y:S01]  /*0e80*/  UIADD3 UR5, UPT, UPT, UR5, 0x4100, URZ ;  /* 0x0000410005057890 */ /* 0x000fe2000fffe0ff */
[----:B------:R-:W-:Y:S01]  /*0e90*/  LEA R3, R0, R3, 0x2 ;  /* 0x0000000300037211 */ /* 0x000fe200078e10ff */
[----:B------:R-:W-:-:S03]  /*0ea0*/  ULOP3.LUT UR21, UR6, 0x3fffff8, URZ, 0xc0, !UPT ;  /* 0x03fffff806157892 */ /* 0x000fc6000f8ec0ff */
[----:B------:R-:W-:Y:S01]  /*0eb0*/  IADD3 R3, PT, PT, R3, 0x200, RZ ;  /* 0x0000020003037810 */ /* 0x000fe20007ffe0ff */
[----:B------:R-:W-:Y:S02]  /*0ec0*/  UIADD3 UR16, UPT, UPT, -UR21, URZ, URZ ;  /* 0x000000ff15107290 */ /* 0x000fe4000fffe1ff */
[----:B0-----:R-:W-:Y:S02]  /*0ed0*/  ULEA UR15, UR14, UR15, 0x18 ;  /* 0x0000000f0e0f7291 */ /* 0x001fe4000f8ec0ff */
[----:B------:R-:W-:-:S04]  /*0ee0*/  ULEA UR5, UR14, UR5, 0x18 ;  /* 0x000000050e057291 */ /* 0x000fc8000f8ec0ff */
[C---:B------:R-:W-:Y:S02]  /*0ef0*/  VIADD R14, R3.reuse, UR15 ;  /* 0x0000000f030e7c36 */ /* 0x040fe40008000000 */
[----:B------:R-:W-:-:S07]  /*0f00*/  IADD3 R11, PT, PT, R3, UR5, RZ ;  /* 0x00000005030b7c10 */ /* 0x000fce000fffe0ff */
.L_x_8:
[----:B------:R-:W0:Y:S08]  /*0f10*/  LDC.64 R2, c[0x0][0x388] ;  /* 0x0000e200ff027b82 */ /* 0x000e300000000a00 */
[----:B------:R-:W1:Y:S01]  /*0f20*/  LDC.64 R12, c[0x0][0x3a8] ;  /* 0x0000ea00ff0c7b82 */ /* 0x000e620000000a00 */
[----:B0-----:R-:W-:-:S05]  /*0f30*/  IMAD.WIDE R2, R9, 0x4, R2 ;  /* 0x0000000409027825 */ /* 0x001fca00078e0202 */
[----:B------:R-:W2:Y:S01]  /*0f40*/  LDG.E R15, desc[UR12][R2.64] ;  /* 0x0000000c020f7981 */ /* 0x000ea2000c1e1900 */
[----:B-1----:R-:W-:-:S03]  /*0f50*/  IMAD.WIDE R12, R9, 0x4, R12 ;  /* 0x00000004090c7825 */ /* 0x002fc600078e020c */
[----:B------:R-:W3:Y:S04]  /*0f60*/  LDG.E R17, desc[UR12][R2.64+0x80] ;  /* 0x0000800c02117981 */ /* 0x000ee8000c1e1900 */
[----:B------:R-:W4:Y:S04]  /*0f70*/  LDG.E R16, desc[UR12][R12.64] ;  /* 0x0000000c0c107981 */ /* 0x000f28000c1e1900 */
[----:B------:R-:W5:Y:S04]  /*0f80*/  LDG.E R18, desc[UR12][R12.64+0x80] ;  /* 0x0000800c0c127981 */ /* 0x000f68000c1e1900 */
        /* <DEDUP_REMOVED lines=11> */
[----:B------:R-:W5:Y:S01]  /*1040*/  LDG.E R30, desc[UR12][R12.64+0x380] ;  /* 0x0003800c0c1e7981 */ /* 0x000f62000c1e1900 */
[----:B------:R-:W-:-:S04]  /*1050*/  UIADD3 UR16, UPT, UPT, UR16, 0x8, URZ ;  /* 0x0000000810107890 */ /* 0x000fc8000fffe0ff */
[----:B------:R-:W-:Y:S01]  /*1060*/  UISETP.NE.AND UP1, UPT, UR16, URZ, UPT ;  /* 0x000000ff1000728c */ /* 0x000fe2000bf25270 */
[----:B------:R-:W-:Y:S01]  /*1070*/  IADD3 R9, PT, PT, R9, 0x100, RZ ;  /* 0x0000010009097810 */ /* 0x000fe20007ffe0ff */
[----:B--2---:R-:W-:Y:S04]  /*1080*/  STS [R14+-0x200], R15 ;  /* 0xfffe000f0e007388 */ /* 0x004fe80000000800 */
[----:B----4-:R-:W-:Y:S04]  /*1090*/  STS [R11+-0x200], R16 ;  /* 0xfffe00100b007388 */ /* 0x010fe80000000800 */
[----:B---3--:R-:W-:Y:S04]  /*10a0*/  STS [R14+-0x180], R17 ;  /* 0xfffe80110e007388 */ /* 0x008fe80000000800 */
[----:B-----5:R-:W-:Y:S04]  /*10b0*/  STS [R11+-0x180], R18 ;  /* 0xfffe80120b007388 */ /* 0x020fe80000000800 */
[----:B------:R-:W-:Y:S04]  /*10c0*/  STS [R14+-0x100], R19 ;  /* 0xffff00130e007388 */ /* 0x000fe80000000800 */
[----:B------:R-:W-:Y:S04]  /*10d0*/  STS [R11+-0x100], R20 ;  /* 0xffff00140b007388 */ /* 0x000fe80000000800 */
[----:B------:R-:W-:Y:S04]  /*10e0*/  STS [R14+-0x80], R21 ;  /* 0xffff80150e007388 */ /* 0x000fe80000000800 */
[----:B------:R-:W-:Y:S04]  /*10f0*/  STS [R11+-0x80], R22 ;  /* 0xffff80160b007388 */ /* 0x000fe80000000800 */
[----:B------:R-:W-:Y:S04]  /*1100*/  STS [R14], R23 ;  /* 0x000000170e007388 */ /* 0x000fe80000000800 */
[----:B------:R-:W-:Y:S04]  /*1110*/  STS [R11], R24 ;  /* 0x000000180b007388 */ /* 0x000fe80000000800 */
[----:B------:R-:W-:Y:S04]  /*1120*/  STS [R14+0x80], R25 ;  /* 0x000080190e007388 */ /* 0x000fe80000000800 */
[----:B------:R-:W-:Y:S04]  /*1130*/  STS [R11+0x80], R26 ;  /* 0x0000801a0b007388 */ /* 0x000fe80000000800 */
[----:B------:R-:W-:Y:S04]  /*1140*/  STS [R14+0x100], R27 ;  /* 0x0001001b0e007388 */ /* 0x000fe80000000800 */
[----:B------:R-:W-:Y:S04]  /*1150*/  STS [R11+0x100], R28 ;  /* 0x0001001c0b007388 */ /* 0x000fe80000000800 */
[----:B------:R0:W-:Y:S04]  /*1160*/  STS [R14+0x180], R29 ;  /* 0x0001801d0e007388 */ /* 0x0001e80000000800 */
[----:B------:R1:W-:Y:S01]  /*1170*/  STS [R11+0x180], R30 ;  /* 0x0001801e0b007388 */ /* 0x0003e20000000800 */
[----:B0-----:R-:W-:-:S02]  /*1180*/  IADD3 R14, PT, PT, R14, 0x400, RZ ;  /* 0x000004000e0e7810 */ /* 0x001fc40007ffe0ff */
[----:B-1----:R-:W-:Y:S01]  /*1190*/  IADD3 R11, PT, PT, R11, 0x400, RZ ;  /* 0x000004000b0b7810 */ /* 0x002fe20007ffe0ff */
[----:B------:R-:W-:Y:S06]  /*11a0*/  BRA.U UP1, `(.L_x_8) ;  /* 0xfffffffd01587547 */ /* 0x000fec000b83ffff */
[----:B------:R-:W-:-:S07]  /*11b0*/  IMAD.U32 R14, RZ, RZ, UR21 ;  /* 0x00000015ff0e7e24 */ /* 0x000fce000f8e00ff */
.L_x_7:
[----:B------:R-:W-:-:S04]  /*11c0*/  ULOP3.LUT UR5, UR6, 0x7, URZ, 0xc0, !UPT ;  /* 0x0000000706057892 */ /* 0x000fc8000f8ec0ff */
[----:B------:R-:W-:-:S09]  /*11d0*/  UISETP.NE.AND UP1, UPT, UR5, URZ, UPT ;  /* 0x000000ff0500728c */ /* 0x000fd2000bf25270 */
[----:B------:R-:W-:Y:S05]  /*11e0*/  BRA.U !UP1, `(.L_x_6) ;  /* 0x0000000509507547 */ /* 0x000fea000b800000 */
[----:B------:R-:W-:Y:S02]  /*11f0*/  UIADD3 UR5, UPT, UPT, UR5, -0x1, URZ ;  /* 0xffffffff05057890 */ /* 0x000fe4000fffe0ff */
[----:B------:R-:W-:Y:S02]  /*1200*/  ULOP3.LUT UP2, UR16, UR6, 0x3, URZ, 0xc0, !UPT ;  /* 0x0000000306107892 */ /* 0x000fe4000f84c0ff */
[----:B------:R-:W-:-:S09]  /*1210*/  UISETP.GE.U32.AND UP1, UPT, UR5, 0x3, UPT ;  /* 0x000000030500788c */ /* 0x000fd2000bf26070 */
[----:B------:R-:W-:Y:S05]  /*1220*/  BRA.U !UP1, `(.L_x_9) ;  /* 0x0000000109807547 */ /* 0x000fea000b800000 */
[----:B------:R-:W0:Y:S01]  /*1230*/  LDC.64 R2, c[0x0][0x388] ;  /* 0x0000e200ff027b82 */ /* 0x000e220000000a00 */
[----:B------:R-:W-:-:S05]  /*1240*/  LEA R9, R14, R5, 0x5 ;  /* 0x000000050e097211 */ /* 0x000fca00078e28ff */
[----:B------:R-:W-:Y:S02]  /*1250*/  IMAD R11, R10, UR20, R9 ;  /* 0x000000140a0b7c24 */ /* 0x000fe4000f8e0209 */
[----:B------:R-:W1:Y:S02]  /*1260*/  LDC.64 R12, c[0x0][0x3a8] ;  /* 0x0000ea00ff0c7b82 */ /* 0x000e640000000a00 */
[----:B0-----:R-:W-:-:S05]  /*1270*/  IMAD.WIDE R2, R11, 0x4, R2 ;  /* 0x000000040b027825 */ /* 0x001fca00078e0202 */
[----:B------:R-:W2:Y:S01]  /*1280*/  LDG.E R17, desc[UR12][R2.64+0x80] ;  /* 0x0000800c02117981 */ /* 0x000ea2000c1e1900 */
[----:B-1----:R-:W-:-:S03]  /*1290*/  IMAD.WIDE R12, R11, 0x4, R12 ;  /* 0x000000040b0c7825 */ /* 0x002fc600078e020c */
[----:B------:R-:W3:Y:S04]  /*12a0*/  LDG.E R21, desc[UR12][R2.64+0x100] ;  /* 0x0001000c02157981 */ /* 0x000ee8000c1e1900 */
[----:B------:R-:W4:Y:S04]  /*12b0*/  LDG.E R11, desc[UR12][R2.64] ;  /* 0x0000000c020b7981 */ /* 0x000f28000c1e1900 */
[----:B------:R-:W5:Y:S04]  /*12c0*/  LDG.E R15, desc[UR12][R12.64] ;  /* 0x0000000c0c0f7981 */ /* 0x000f68000c1e1900 */
[----:B------:R-:W3:Y:S04]  /*12d0*/  LDG.E R19, desc[UR12][R12.64+0x80] ;  /* 0x0000800c0c137981 */ /* 0x000ee8000c1e1900 */
[----:B------:R-:W3:Y:S04]  /*12e0*/  LDG.E R23, desc[UR12][R12.64+0x100] ;  /* 0x0001000c0c177981 */ /* 0x000ee8000c1e1900 */
[----:B------:R-:W3:Y:S04]  /*12f0*/  LDG.E R25, desc[UR12][R2.64+0x180] ;  /* 0x0001800c02197981 */ /* 0x000ee8000c1e1900 */
[----:B------:R-:W3:Y:S01]  /*1300*/  LDG.E R27, desc[UR12][R12.64+0x180] ;  /* 0x0001800c0c1b7981 */ /* 0x000ee2000c1e1900 */
[----:B------:R-:W0:Y:S01]  /*1310*/  S2UR UR15, SR_CgaCtaId ;  /* 0x00000000000f79c3 */ /* 0x000e220000008800 */
[----:B------:R-:W-:-:S02]  /*1320*/  UMOV UR5, 0x400 ;  /* 0x0000040000057882 */ /* 0x000fc40000000000 */
[----:B------:R-:W-:Y:S02]  /*1330*/  UIADD3 UR14, UPT, UPT, UR5, 0x2080, URZ ;  /* 0x00002080050e7890 */ /* 0x000fe4000fffe0ff */
[----:B------:R-:W-:Y:S01]  /*1340*/  UIADD3 UR5, UPT, UPT, UR5, 0x4100, URZ ;  /* 0x0000410005057890 */ /* 0x000fe2000fffe0ff */
[----:B------:R-:W-:Y:S01]  /*1350*/  IADD3 R9, PT, PT, R0, R9, RZ ;  /* 0x0000000900097210 */ /* 0x000fe20007ffe0ff */
[----:B0-----:R-:W-:Y:S02]  /*1360*/  ULEA UR14, UR15, UR14, 0x18 ;  /* 0x0000000e0f0e7291 */ /* 0x001fe4000f8ec0ff */
[----:B------:R-:W-:-:S04]  /*1370*/  ULEA UR5, UR15, UR5, 0x18 ;  /* 0x000000050f057291 */ /* 0x000fc8000f8ec0ff */
[C---:B------:R-:W-:Y:S02]  /*1380*/  LEA R16, R9.reuse, UR14, 0x2 ;  /* 0x0000000e09107c11 */ /* 0x040fe4000f8e10ff */
[----:B------:R-:W-:Y:S02]  /*1390*/  LEA R18, R9, UR5, 0x2 ;  /* 0x0000000509127c11 */ /* 0x000fe4000f8e10ff */
[----:B------:R-:W-:Y:S01]  /*13a0*/  IADD3 R14, PT, PT, R14, 0x4, RZ ;  /* 0x000000040e0e7810 */ /* 0x000fe20007ffe0ff */
[----:B----4-:R0:W-:Y:S04]  /*13b0*/  STS [R16], R11 ;  /* 0x0000000b10007388 */ /* 0x0101e80000000800 */
[----:B-----5:R0:W-:Y:S04]  /*13c0*/  STS [R18], R15 ;  /* 0x0000000f12007388 */ /* 0x0201e80000000800 */
[----:B--2---:R0:W-:Y:S04]  /*13d0*/  STS [R16+0x80], R17 ;  /* 0x0000801110007388 */ /* 0x0041e80000000800 */
[----:B---3--:R0:W-:Y:S04]  /*13e0*/  STS [R18+0x80], R19 ;  /* 0x0000801312007388 */ /* 0x0081e80000000800 */
[----:B------:R0:W-:Y:S04]  /*13f0*/  STS [R16+0x100], R21 ;  /* 0x0001001510007388 */ /* 0x0001e80000000800 */
[----:B------:R0:W-:Y:S04]  /*1400*/  STS [R18+0x100], R23 ;  /* 0x0001001712007388 */ /* 0x0001e80000000800 */
[----:B------:R0:W-:Y:S04]  /*1410*/  STS [R16+0x180], R25 ;  /* 0x0001801910007388 */ /* 0x0001e80000000800 */
[----:B------:R0:W-:Y:S02]  /*1420*/  STS [R18+0x180], R27 ;  /* 0x0001801b12007388 */ /* 0x0001e40000000800 */
.L_x_9:
[----:B------:R-:W-:Y:S05]  /*1430*/  BRA.U !UP2, `(.L_x_6) ;  /* 0x000000010abc7547 */ /* 0x000fea000b800000 */
[----:B------:R-:W-:Y:S02]  /*1440*/  UISETP.NE.AND UP1, UPT, UR16, 0x1, UPT ;  /* 0x000000011000788c */ /* 0x000fe4000bf25270 */
[----:B------:R-:W-:-:S07]  /*1450*/  ULOP3.LUT UP2, URZ, UR6, 0x1, URZ, 0xc0, !UPT ;  /* 0x0000000106ff7892 */ /* 0x000fce000f84c0ff */
[----:B------:R-:W-:Y:S05]  /*1460*/  BRA.U !UP1, `(.L_x_10) ;  /* 0x0000000109607547 */ /* 0x000fea000b800000 */
[----:B------:R-:W1:Y:S01]  /*1470*/  LDC.64 R2, c[0x0][0x388] ;  /* 0x0000e200ff027b82 */ /* 0x000e620000000a00 */
[----:B------:R-:W-:-:S05]  /*1480*/  LEA R9, R14, R5, 0x5 ;  /* 0x000000050e097211 */ /* 0x000fca00078e28ff */
[----:B0-----:R-:W-:Y:S02]  /*1490*/  IMAD R11, R10, UR20, R9 ;  /* 0x000000140a0b7c24 */ /* 0x001fe4000f8e0209 */
[----:B------:R-:W0:Y:S02]  /*14a0*/  LDC.64 R12, c[0x0][0x3a8] ;  /* 0x0000ea00ff0c7b82 */ /* 0x000e240000000a00 */
[----:B-1----:R-:W-:-:S05]  /*14b0*/  IMAD.WIDE R2, R11, 0x4, R2 ;  /* 0x000000040b027825 */ /* 0x002fca00078e0202 */
[----:B------:R-:W2:Y:S01]  /*14c0*/  LDG.E R17, desc[UR12][R2.64+0x80] ;  /* 0x0000800c02117981 */ /* 0x000ea2000c1e1900 */
[----:B0-----:R-:W-:-:S03]  /*14d0*/  IMAD.WIDE R12, R11, 0x4, R12 ;  /* 0x000000040b0c7825 */ /* 0x001fc600078e020c */
[----:B------:R-:W3:Y:S04]  /*14e0*/  LDG.E R11, desc[UR12][R2.64] ;  /* 0x0000000c020b7981 */ /* 0x000ee8000c1e1900 */
[----:B------:R-:W4:Y:S04]  /*14f0*/  LDG.E R15, desc[UR12][R12.64] ;  /* 0x0000000c0c0f7981 */ /* 0x000f28000c1e1900 */
[----:B------:R-:W5:Y:S01]  /*1500*/  LDG.E R19, desc[UR12][R12.64+0x80] ;  /* 0x0000800c0c137981 */ /* 0x000f62000c1e1900 */
[----:B------:R-:W0:Y:S01]  /*1510*/  S2UR UR15, SR_CgaCtaId ;  /* 0x00000000000f79c3 */ /* 0x000e220000008800 */
[----:B------:R-:W-:-:S02]  /*1520*/  UMOV UR5, 0x400 ;  /* 0x0000040000057882 */ /* 0x000fc40000000000 */
[----:B------:R-:W-:Y:S02]  /*1530*/  UIADD3 UR14, UPT, UPT, UR5, 0x2080, URZ ;  /* 0x00002080050e7890 */ /* 0x000fe4000fffe0ff */
[----:B------:R-:W-:Y:S01]  /*1540*/  UIADD3 UR5, UPT, UPT, UR5, 0x4100, URZ ;  /* 0x0000410005057890 */ /* 0x000fe2000fffe0ff */
[----:B------:R-:W-:Y:S01]  /*1550*/  IMAD.IADD R9, R0, 0x1, R9 ;  /* 0x0000000100097824 */ /* 0x000fe200078e0209 */
[----:B0-----:R-:W-:Y:S02]  /*1560*/  ULEA UR14, UR15, UR14, 0x18 ;  /* 0x0000000e0f0e7291 */ /* 0x001fe4000f8ec0ff */
[----:B------:R-:W-:-:S04]  /*1570*/  ULEA UR5, UR15, UR5, 0x18 ;  /* 0x000000050f057291 */ /* 0x000fc8000f8ec0ff */
[C---:B------:R-:W-:Y:S02]  /*1580*/  LEA R16, R9.reuse, UR14, 0x2 ;  /* 0x0000000e09107c11 */ /* 0x040fe4000f8e10ff */
[----:B------:R-:W-:Y:S02]  /*1590*/  LEA R18, R9, UR5, 0x2 ;  /* 0x0000000509127c11 */ /* 0x000fe4000f8e10ff */
[----:B------:R-:W-:Y:S01]  /*15a0*/  IADD3 R14, PT, PT, R14, 0x2, RZ ;  /* 0x000000020e0e7810 */ /* 0x000fe20007ffe0ff */
[----:B---3--:R1:W-:Y:S04]  /*15b0*/  STS [R16], R11 ;  /* 0x0000000b10007388 */ /* 0x0083e80000000800 */
[----:B----4-:R1:W-:Y:S04]  /*15c0*/  STS [R18], R15 ;  /* 0x0000000f12007388 */ /* 0x0103e80000000800 */
[----:B--2---:R1:W-:Y:S04]  /*15d0*/  STS [R16+0x80], R17 ;  /* 0x0000801110007388 */ /* 0x0043e80000000800 */
[----:B-----5:R1:W-:Y:S02]  /*15e0*/  STS [R18+0x80], R19 ;  /* 0x0000801312007388 */ /* 0x0203e40000000800 */
.L_x_10:
[----:B------:R-:W-:Y:S05]  /*15f0*/  BRA.U !UP2, `(.L_x_6) ;  /* 0x000000010a4c7547 */ /* 0x000fea000b800000 */
[----:B------:R-:W2:Y:S01]  /*1600*/  LDC.64 R2, c[0x0][0x388] ;  /* 0x0000e200ff027b82 */ /* 0x000ea20000000a00 */
[----:B------:R-:W-:-:S05]  /*1610*/  LEA R9, R14, R5, 0x5 ;  /* 0x000000050e097211 */ /* 0x000fca00078e28ff */
[----:B01----:R-:W-:Y:S02]  /*1620*/  IMAD R11, R10, UR20, R9 ;  /* 0x000000140a0b7c24 */ /* 0x003fe4000f8e0209 */
[----:B------:R-:W0:Y:S02]  /*1630*/  LDC.64 R12, c[0x0][0x3a8] ;  /* 0x0000ea00ff0c7b82 */ /* 0x000e240000000a00 */
[----:B--2---:R-:W-:-:S06]  /*1640*/  IMAD.WIDE R2, R11, 0x4, R2 ;  /* 0x000000040b027825 */ /* 0x004fcc00078e0202 */
[----:B------:R-:W2:Y:S01]  /*1650*/  LDG.E R2, desc[UR12][R2.64] ;  /* 0x0000000c02027981 */ /* 0x000ea2000c1e1900 */
[----:B0-----:R-:W-:-:S06]  /*1660*/  IMAD.WIDE R10, R11, 0x4, R12 ;  /* 0x000000040b0a7825 */ /* 0x001fcc00078e020c */
[----:B------:R-:W3:Y:S01]  /*1670*/  LDG.E R10, desc[UR12][R10.64] ;  /* 0x0000000c0a0a7981 */ /* 0x000ee2000c1e1900 */
[----:B------:R-:W0:Y:S01]  /*1680*/  S2UR UR15, SR_CgaCtaId ;  /* 0x00000000000f79c3 */ /* 0x000e220000008800 */
[----:B------:R-:W-:Y:S02]  /*1690*/  UMOV UR5, 0x400 ;  /* 0x0000040000057882 */ /* 0x000fe40000000000 */
[----:B------:R-:W-:Y:S02]  /*16a0*/  UIADD3 UR14, UPT, UPT, UR5, 0x2080, URZ ;  /* 0x00002080050e7890 */ /* 0x000fe4000fffe0ff */
        /* <DEDUP_REMOVED lines=8> */
.L_x_6:
[----:B------:R-:W-:Y:S01]  /*1730*/  BAR.SYNC.DEFER_BLOCKING 0x0 ;  /* 0x0000000000007b1d */ /* 0x000fe20000010000 */
[----:B------:R-:W-:Y:S01]  /*1740*/  UISETP.GE.AND UP1, UPT, UR20, 0x1, UPT ;  /* 0x000000011400788c */ /* 0x000fe2000bf26270 */
[----:B--2---:R-:W-:-:S08]  /*1750*/  HFMA2 R2, -RZ, RZ, 0, 0 ;  /* 0x00000000ff027431 */ /* 0x004fd000000001ff */
[----:B------:R-:W-:Y:S05]  /*1760*/  BRA.U !UP1, `(.L_x_11) ;  /* 0x0000000509ac7547 */ /* 0x000fea000b800000 */
[----:B------:R-:W-:Y:S01]  /*1770*/  UISETP.GE.U32.AND UP1, UPT, UR20, 0x8, UPT ;  /* 0x000000081400788c */ /* 0x000fe2000bf26070 */
[----:B------:R-:W-:Y:S01]  /*1780*/  IMAD.MOV.U32 R2, RZ, RZ, RZ ;  /* 0x000000ffff027224 */ /* 0x000fe200078e00ff */
[----:B------:R-:W-:-:S07]  /*1790*/  UMOV UR5, URZ ;  /* 0x000000ff00057c82 */ /* 0x000fce0008000000 */
[----:B------:R-:W-:Y:S05]  /*17a0*/  BRA.U !UP1, `(.L_x_12) ;  /* 0x0000000109a07547 */ /* 0x000fea000b800000 */
[----:B------:R-:W2:Y:S01]  /*17b0*/  S2UR UR14, SR_CgaCtaId ;  /* 0x00000000000e79c3 */ /* 0x000ea20000008800 */
[----:B------:R-:W-:Y:S01]  /*17c0*/  UMOV UR5, 0x400 ;  /* 0x0000040000057882 */ /* 0x000fe20000000000 */
[----:B------:R-:W-:Y:S01]  /*17d0*/  MOV R2, RZ ;  /* 0x000000ff00027202 */ /* 0x000fe20000000f00 */
[----:B------:R-:W-:Y:S02]  /*17e0*/  UIADD3 UR16, UPT, UPT, UR5, 0x2080, URZ ;  /* 0x0000208005107890 */ /* 0x000fe4000fffe0ff */
[----:B--2---:R-:W-:Y:S02]  /*17f0*/  ULEA UR15, UR14, UR5, 0x18 ;  /* 0x000000050e0f7291 */ /* 0x004fe4000f8ec0ff */
[----:B------:R-:W-:Y:S01]  /*1800*/  ULEA UR16, UR14, UR16, 0x18 ;  /* 0x000000100e107291 */ /* 0x000fe2000f8ec0ff */
[----:B------:R-:W-:-:S11]  /*1810*/  UMOV UR5, URZ ;  /* 0x000000ff00057c82 */ /* 0x000fd60008000000 */
.L_x_13:
[----:B------:R-:W-:Y:S02]  /*1820*/  IADD3 R3, PT, PT, R8, UR5, RZ ;  /* 0x0000000508037c10 */ /* 0x000fe4000fffe0ff */
[----:B------:R-:W-:Y:S01]  /*1830*/  IADD3 R9, PT, PT, R0, UR5, RZ ;  /* 0x0000000500097c10 */ /* 0x000fe2000fffe0ff */
[----:B------:R-:W-:Y:S01]  /*1840*/  UIADD3 UR5, UPT, UPT, UR5, 0x8, URZ ;  /* 0x0000000805057890 */ /* 0x000fe2000fffe0ff */
[----:B------:R-:W-:Y:S02]  /*1850*/  LEA R3, R3, UR15, 0x2 ;  /* 0x0000000f03037c11 */ /* 0x000fe4000f8e10ff */
[----:B------:R-:W-:-:S03]  /*1860*/  LEA R10, R9, UR16, 0x2 ;  /* 0x00000010090a7c11 */ /* 0x000fc6000f8e10ff */
[----:B------:R-:W-:Y:S04]  /*1870*/  LDS R9, [R3] ;  /* 0x0000000003097984 */ /* 0x000fe80000000800 */
[----:B01----:R-:W0:Y:S04]  /*1880*/  LDS R11, [R10] ;  /* 0x000000000a0b7984 */ /* 0x003e280000000800 */
[----:B------:R-:W-:Y:S04]  /*1890*/  LDS R12, [R3+0x4] ;  /* 0x00000400030c7984 */ /* 0x000fe80000000800 */
[----:B------:R-:W1:Y:S04]  /*18a0*/  LDS R13, [R10+0x4] ;  /* 0x000004000a0d7984 */ /* 0x000e680000000800 */
[----:B------:R-:W-:Y:S04]  /*18b0*/  LDS R14, [R3+0x8] ;  /* 0x00000800030e7984 */ /* 0x000fe80000000800 */
[----:B------:R-:W2:Y:S04]  /*18c0*/  LDS R15, [R10+0x8] ;  /* 0x000008000a0f7984 */ /* 0x000ea80000000800 */
[----:B------:R-:W-:Y:S04]  /*18d0*/  LDS R16, [R3+0xc] ;  /* 0x00000c0003107984 */ /* 0x000fe80000000800 */
[----:B------:R-:W3:Y:S04]  /*18e0*/  LDS R17, [R10+0xc] ;  /* 0x00000c000a117984 */ /* 0x000ee80000000800 */
[----:B------:R-:W-:Y:S04]  /*18f0*/  LDS R18, [R3+0x10] ;  /* 0x0000100003127984 */ /* 0x000fe80000000800 */
[----:B------:R-:W4:Y:S04]  /*1900*/  LDS R19, [R10+0x10] ;  /* 0x000010000a137984 */ /* 0x000f280000000800 */
[----:B------:R-:W-:Y:S04]  /*1910*/  LDS R20, [R3+0x14] ;  /* 0x0000140003147984 */ /* 0x000fe80000000800 */
[----:B------:R-:W5:Y:S01]  /*1920*/  LDS R21, [R10+0x14] ;  /* 0x000014000a157984 */ /* 0x000f620000000800 */
[----:B0-----:R-:W-:Y:S01]  /*1930*/  FFMA R9, R9, R11, R2 ;  /* 0x0000000b09097223 */ /* 0x001fe20000000002 */
[----:B------:R-:W-:-:S02]  /*1940*/  MOV R2, UR5 ;  /* 0x0000000500027c02 */ /* 0x000fc40008000f00 */
[----:B------:R-:W-:Y:S02]  /*1950*/  LDS R22, [R3+0x18] ;  /* 0x0000180003167984 */ /* 0x000fe40000000800 */
[----:B------:R-:W-:Y:S02]  /*1960*/  ISETP.NE.AND P0, PT, R2, UR9, PT ;  /* 0x0000000902007c0c */ /* 0x000fe4000bf05270 */
[----:B------:R-:W0:Y:S01]  /*1970*/  LDS R23, [R10+0x18] ;  /* 0x000018000a177984 */ /* 0x000e220000000800 */
[----:B-1----:R-:W-:-:S03]  /*1980*/  FFMA R9, R12, R13, R9 ;  /* 0x0000000d0c097223 */ /* 0x002fc60000000009 */
[----:B------:R-:W-:Y:S04]  /*1990*/  LDS R24, [R3+0x1c] ;  /* 0x00001c0003187984 */ /* 0x000fe80000000800 */
[----:B------:R-:W1:Y:S01]  /*19a0*/  LDS R25, [R10+0x1c] ;  /* 0x00001c000a197984 */ /* 0x000e620000000800 */
[----:B--2---:R-:W-:-:S04]  /*19b0*/  FFMA R9, R14, R15, R9 ;  /* 0x0000000f0e097223 */ /* 0x004fc80000000009 */
[----:B---3--:R-:W-:-:S04]  /*19c0*/  FFMA R9, R16, R17, R9 ;  /* 0x0000001110097223 */ /* 0x008fc80000000009 */
[----:B----4-:R-:W-:-:S04]  /*19d0*/  FFMA R9, R18, R19, R9 ;  /* 0x0000001312097223 */ /* 0x010fc80000000009 */
[----:B-----5:R-:W-:-:S04]  /*19e0*/  FFMA R9, R20, R21, R9 ;  /* 0x0000001514097223 */ /* 0x020fc80000000009 */
[----:B0-----:R-:W-:-:S04]  /*19f0*/  FFMA R9, R22, R23, R9 ;  /* 0x0000001716097223 */ /* 0x001fc80000000009 */
[----:B-1----:R-:W-:Y:S01]  /*1a00*/  FFMA R2, R24, R25, R9 ;  /* 0x0000001918027223 */ /* 0x002fe20000000009 */
[----:B------:R-:W-:Y:S06]  /*1a10*/  @P0 BRA `(.L_x_13) ;  /* 0xfffffffc00800947 */ /* 0x000fec000383ffff */
[----:B------:R-:W-:-:S05]  /*1a20*/  UMOV UR5, UR9 ;  /* 0x0000000900057c82 */ /* 0x000fca0008000000 */
.L_x_12:
[----:B------:R-:W-:-:S09]  /*1a30*/  UISETP.NE.AND UP1, UPT, UR18, URZ, UPT ;  /* 0x000000ff1200728c */ /* 0x000fd2000bf25270 */
[----:B------:R-:W-:Y:S05]  /*1a40*/  BRA.U !UP1, `(.L_x_11) ;  /* 0x0000000109f47547 */ /* 0x000fea000b800000 */
[----:B------:R-:W-:Y:S01]  /*1a50*/  IMAD.U32 R3, RZ, RZ, UR18 ;  /* 0x00000012ff037e24 */ /* 0x000fe2000f8e00ff */
[----:B------:R-:W-:-:S04]  /*1a60*/  UISETP.NE.AND UP1, UPT, UR19, URZ, UPT ;  /* 0x000000ff1300728c */ /* 0x000fc8000bf25270 */
[----:B------:R-:W-:-:S04]  /*1a70*/  IADD3 R3, PT, PT, R3, -0x1, RZ ;  /* 0xffffffff03037810 */ /* 0x000fc80007ffe0ff */
[----:B------:R-:W-:-:S13]  /*1a80*/  ISETP.GE.U32.AND P0, PT, R3, 0x3, PT ;  /* 0x000000030300780c */ /* 0x000fda0003f06070 */
[----:B------:R-:W-:Y:S05]  /*1a90*/  @!P0 BRA `(.L_x_14) ;  /* 0x0000000000588947 */ /* 0x000fea0003800000 */
[----:B------:R-:W2:Y:S01]  /*1aa0*/  S2UR UR15, SR_CgaCtaId ;  /* 0x00000000000f79c3 */ /* 0x000ea20000008800 */
[----:B------:R-:W-:Y:S01]  /*1ab0*/  UMOV UR14, 0x400 ;  /* 0x00000400000e7882 */ /* 0x000fe20000000000 */
[----:B------:R-:W-:Y:S01]  /*1ac0*/  IADD3 R3, PT, PT, R8, UR5, RZ ;  /* 0x0000000508037c10 */ /* 0x000fe2000fffe0ff */
[----:B------:R-:W-:Y:S01]  /*1ad0*/  UIADD3 UR16, UPT, UPT, UR14, 0x2080, URZ ;  /* 0x000020800e107890 */ /* 0x000fe2000fffe0ff */
[----:B------:R-:W-:Y:S01]  /*1ae0*/  IADD3 R9, PT, PT, R0, UR5, RZ ;  /* 0x0000000500097c10 */ /* 0x000fe2000fffe0ff */
[----:B------:R-:W-:Y:S02]  /*1af0*/  UIADD3 UR5, UPT, UPT, UR5, 0x4, URZ ;  /* 0x0000000405057890 */ /* 0x000fe4000fffe0ff */
[----:B--2---:R-:W-:Y:S02]  /*1b00*/  ULEA UR14, UR15, UR14, 0x18 ;  /* 0x0000000e0f0e7291 */ /* 0x004fe4000f8ec0ff */
[----:B------:R-:W-:-:S04]  /*1b10*/  ULEA UR16, UR15, UR16, 0x18 ;  /* 0x000000100f107291 */ /* 0x000fc8000f8ec0ff */
        /* <DEDUP_REMOVED lines=9> */
[----:B------:R-:W3:Y:S01]  /*1bb0*/  LDS R17, [R10+0xc] ;  /* 0x00000c000a117984 */ /* 0x000ee20000000800 */
[----:B0-----:R-:W-:-:S04]  /*1bc0*/  FFMA R9, R9, R11, R2 ;  /* 0x0000000b09097223 */ /* 0x001fc80000000002 */
[----:B-1----:R-:W-:-:S04]  /*1bd0*/  FFMA R9, R12, R13, R9 ;  /* 0x0000000d0c097223 */ /* 0x002fc80000000009 */
[----:B--2---:R-:W-:-:S04]  /*1be0*/  FFMA R9, R14, R15, R9 ;  /* 0x0000000f0e097223 */ /* 0x004fc80000000009 */
[----:B---3--:R-:W-:-:S07]  /*1bf0*/  FFMA R2, R16, R17, R9 ;  /* 0x0000001110027223 */ /* 0x008fce0000000009 */
.L_x_14:
[----:B------:R-:W-:Y:S05]  /*1c00*/  BRA.U !UP1, `(.L_x_11) ;  /* 0x0000000109847547 */ /* 0x000fea000b800000 */
[----:B------:R-:W-:Y:S01]  /*1c10*/  MOV R3, UR19 ;  /* 0x0000001300037c02 */ /* 0x000fe20008000f00 */
[----:B------:R-:W-:-:S03]  /*1c20*/  ULOP3.LUT UP1, URZ, UR20, 0x1, URZ, 0xc0, !UPT ;  /* 0x0000000114ff7892 */ /* 0x000fc6000f82c0ff */
[----:B------:R-:W-:-:S13]  /*1c30*/  ISETP.NE.AND P0, PT, R3, 0x1, PT ;  /* 0x000000010300780c */ /* 0x000fda0003f05270 */
[----:B------:R-:W-:Y:S05]  /*1c40*/  @!P0 BRA `(.L_x_15) ;  /* 0x0000000000408947 */ /* 0x000fea0003800000 */
[----:B------:R-:W2:Y:S01]  /*1c50*/  S2UR UR15, SR_CgaCtaId ;  /* 0x00000000000f79c3 */ /* 0x000ea20000008800 */
[----:B------:R-:W-:Y:S01]  /*1c60*/  UMOV UR14, 0x400 ;  /* 0x00000400000e7882 */ /* 0x000fe20000000000 */
[----:B------:R-:W-:Y:S01]  /*1c70*/  VIADD R3, R8, UR5 ;  /* 0x0000000508037c36 */ /* 0x000fe20008000000 */
        /* <DEDUP_REMOVED lines=10> */
[----:B------:R-:W1:Y:S01]  /*1d20*/  LDS R12, [R10+0x4] ;  /* 0x000004000a0c7984 */ /* 0x000e620000000800 */
[----:B0-----:R-:W-:-:S04]  /*1d30*/  FFMA R2, R9, R11, R2 ;  /* 0x0000000b09027223 */ /* 0x001fc80000000002 */
[----:B-1----:R-:W-:-:S07]  /*1d40*/  FFMA R2, R13, R12, R2 ;  /* 0x0000000c0d027223 */ /* 0x002fce0000000002 */
.L_x_15:
[----:B------:R-:W-:Y:S05]  /*1d50*/  BRA.U !UP1, `(.L_x_11) ;  /* 0x0000000109307547 */ /* 0x000fea000b800000 */
[----:B------:R-:W2:Y:S01]  /*1d60*/  S2UR UR15, SR_CgaCtaId ;  /* 0x00000000000f79c3 */ /* 0x000ea20000008800 */
[----:B------:R-:W-:Y:S01]  /*1d70*/  UMOV UR14, 0x400 ;  /* 0x00000400000e7882 */ /* 0x000fe20000000000 */
[----:B------:R-:W-:Y:S01]  /*1d80*/  IADD3 R3, PT, PT, R8, UR5, RZ ;  /* 0x0000000508037c10 */ /* 0x000fe2000fffe0ff */
[----:B------:R-:W-:Y:S01]  /*1d90*/  UIADD3 UR16, UPT, UPT, UR14, 0x2080, URZ ;  /* 0x000020800e107890 */ /* 0x000fe2000fffe0ff */
[----:B------:R-:W-:Y:S01]  /*1da0*/  IADD3 R0, PT, PT, R0, UR5, RZ ;  /* 0x0000000500007c10 */ /* 0x000fe2000fffe0ff */
[----:B--2---:R-:W-:Y:S02]  /*1db0*/  ULEA UR14, UR15, UR14, 0x18 ;  /* 0x0000000e0f0e7291 */ /* 0x004fe4000f8ec0ff */
[----:B------:R-:W-:-:S04]  /*1dc0*/  ULEA UR16, UR15, UR16, 0x18 ;  /* 0x000000100f107291 */ /* 0x000fc8000f8ec0ff */
[----:B------:R-:W-:Y:S02]  /*1dd0*/  LEA R3, R3, UR14, 0x2 ;  /* 0x0000000e03037c11 */ /* 0x000fe4000f8e10ff */
[----:B------:R-:W-:-:S04]  /*1de0*/  LEA R0, R0, UR16, 0x2 ;  /* 0x0000001000007c11 */ /* 0x000fc8000f8e10ff */
[----:B------:R-:W-:Y:S04]  /*1df0*/  LDS R3, [R3] ;  /* 0x0000000003037984 */ /* 0x000fe80000000800 */
[----:B------:R-:W2:Y:S02]  /*1e00*/  LDS R0, [R0] ;  /* 0x0000000000007984 */ /* 0x000ea40000000800 */
[----:B--2---:R-:W-:-:S07]  /*1e10*/  FFMA R2, R3, R0, R2 ;  /* 0x0000000003027223 */ /* 0x004fce0000000002 */
.L_x_11:
[----:B------:R-:W2:Y:S01]  /*1e20*/  S2UR UR14, SR_CgaCtaId ;  /* 0x00000000000e79c3 */ /* 0x000ea20000008800 */
[----:B------:R-:W3:Y:S01]  /*1e30*/  LDCU UR20, c[0x0][0x3b4] ;  /* 0x00007680ff1477ac */ /* 0x000ee20008000800 */
[----:B------:R-:W-:Y:S01]  /*1e40*/  ISETP.NE.AND P0, PT, R4, RZ, PT ;  /* 0x000000ff0400720c */ /* 0x000fe20003f05270 */
[C---:B------:R-:W-:Y:S01]  /*1e50*/  IMAD R0, R5.reuse, 0x21, R4 ;  /* 0x0000002105007824 */ /* 0x040fe200078e0204 */
[----:B------:R-:W-:Y:S01]  /*1e60*/  BSSY.RECONVERGENT B0, `(.L_x_16) ;  /* 0x000003f000007945 */ /* 0x000fe20003800200 */
[----:B------:R-:W-:Y:S02]  /*1e70*/  UMOV UR5, 0x400 ;  /* 0x0000040000057882 */ /* 0x000fe40000000000 */
[----:B------:R-:W-:Y:S01]  /*1e80*/  UIADD3 UR15, UPT, UPT, UR5, 0x8300, URZ ;  /* 0x00008300050f7890 */ /* 0x000fe2000fffe0ff */
[----:B---3--:R-:W-:Y:S01]  /*1e90*/  FMUL R10, R2, UR20 ;  /* 0x00000014020a7c20 */ /* 0x008fe20008400000 */
[----:B------:R-:W-:Y:S02]  /*1ea0*/  SHF.L.U32 R2, R5, 0x2, RZ ;  /* 0x0000000205027819 */ /* 0x000fe400000006ff */
[----:B--2---:R-:W-:-:S02]  /*1eb0*/  ULEA UR16, UR14, UR15, 0x18 ;  /* 0x0000000f0e107291 */ /* 0x004fc4000f8ec0ff */
[----:B------:R-:W-:-:S04]  /*1ec0*/  UIADD3 UR15, UPT, UPT, UR5, 0x9380, URZ ;  /* 0x00009380050f7890 */ /* 0x000fc8000fffe0ff */
[----:B------:R-:W-:Y:S01]  /*1ed0*/  LEA R3, R0, UR16, 0x2 ;  /* 0x0000001000037c11 */ /* 0x000fe2000f8e10ff */
[----:B------:R-:W-:-:S04]  /*1ee0*/  ULEA UR15, UR14, UR15, 0x18 ;  /* 0x0000000f0e0f7291 */ /* 0x000fc8000f8ec0ff */
[----:B------:R2:W-:Y:S01]  /*1ef0*/  STS [R3], R10 ;  /* 0x0000000a03007388 */ /* 0x0005e20000000800 */
[----:B------:R-:W-:Y:S06]  /*1f00*/  BAR.SYNC.DEFER_BLOCKING 0x0 ;  /* 0x0000000000007b1d */ /* 0x000fec0000010000 */
[----:B------:R-:W-:Y:S05]  /*1f10*/  @P0 BRA `(.L_x_17) ;  /* 0x0000000000cc0947 */ /* 0x000fea0003800000 */
[----:B------:R-:W-:-:S04]  /*1f20*/  IMAD.U32 R30, RZ, RZ, UR16 ;  /* 0x00000010ff1e7e24 */ /* 0x000fc8000f8e00ff */
[----:B------:R-:W-:-:S05]  /*1f30*/  IMAD R30, R5, 0x84, R30 ;  /* 0x00000084051e7824 */ /* 0x000fca00078e021e */
[----:B------:R-:W-:Y:S04]  /*1f40*/  LDS R9, [R30] ;  /* 0x000000001e097984 */ /* 0x000fe80000000800 */
[----:B--2---:R-:W-:Y:S04]  /*1f50*/  LDS R10, [R30+0x4] ;  /* 0x000004001e0a7984 */ /* 0x004fe80000000800 */
[----:B01----:R-:W0:Y:S04]  /*1f60*/  LDS R11, [R30+0x8] ;  /* 0x000008001e0b7984 */ /* 0x003e280000000800 */
        /* <DEDUP_REMOVED lines=10> */
[----:B0-----:R-:W-:-:S03]  /*2010*/  FMNMX3 R9, R9, R10, R11, !PT ;  /* 0x0000000a09097276 */ /* 0x001fc6000780000b */
[----:B------:R-:W-:Y:S04]  /*2020*/  LDS R22, [R30+0x34] ;  /* 0x000034001e167984 */ /* 0x000fe80000000800 */
[----:B------:R-:W0:Y:S01]  /*2030*/  LDS R23, [R30+0x38] ;  /* 0x000038001e177984 */ /* 0x000e220000000800 */
[----:B-1----:R-:W-:-:S03]  /*2040*/  FMNMX3 R9, R9, R12, R13, !PT ;  /* 0x0000000c09097276 */ /* 0x002fc6000780000d */
[----:B------:R-:W-:Y:S04]  /*2050*/  LDS R24, [R30+0x3c] ;  /* 0x00003c001e187984 */ /* 0x000fe80000000800 */
[----:B------:R-:W1:Y:S01]  /*2060*/  LDS R25, [R30+0x40] ;  /* 0x000040001e197984 */ /* 0x000e620000000800 */
[----:B--2---:R-:W-:-:S03]  /*2070*/  FMNMX3 R9, R9, R14, R15, !PT ;  /* 0x0000000e09097276 */ /* 0x004fc6000780000f */
[----:B------:R-:W-:Y:S04]  /*2080*/  LDS R26, [R30+0x44] ;  /* 0x000044001e1a7984 */ /* 0x000fe80000000800 */
[----:B------:R-:W2:Y:S01]  /*2090*/  LDS R27, [R30+0x48] ;  /* 0x000048001e1b7984 */ /* 0x000ea20000000800 */
[----:B---3--:R-:W-:-:S03]  /*20a0*/  FMNMX3 R9, R9, R16, R17, !PT ;  /* 0x0000001009097276 */ /* 0x008fc60007800011 */
[----:B------:R-:W-:Y:S04]  /*20b0*/  LDS R28, [R30+0x4c] ;  /* 0x00004c001e1c7984 */ /* 0x000fe80000000800 */
[----:B------:R-:W3:Y:S01]  /*20c0*/  LDS R29, [R30+0x50] ;  /* 0x000050001e1d7984 */ /* 0x000ee20000000800 */
[----:B----4-:R-:W-:-:S03]  /*20d0*/  FMNMX3 R9, R9, R18, R19, !PT ;  /* 0x0000001209097276 */ /* 0x010fc60007800013 */
[----:B------:R-:W-:Y:S04]  /*20e0*/  LDS R10, [R30+0x54] ;  /* 0x000054001e0a7984 */ /* 0x000fe80000000800 */
[----:B------:R-:W4:Y:S01]  /*20f0*/  LDS R11, [R30+0x58] ;  /* 0x000058001e0b7984 */ /* 0x000f220000000800 */
[----:B-----5:R-:W-:-:S03]  /*2100*/  FMNMX3 R9, R9, R20, R21, !PT ;  /* 0x0000001409097276 */ /* 0x020fc60007800015 */
        /* <DEDUP_REMOVED lines=12> */
[----:B------:R-:W3:Y:S01]  /*21d0*/  LDS R20, [R30+0x7c] ;  /* 0x00007c001e147984 */ /* 0x000ee20000000800 */
[----:B----4-:R-:W-:-:S04]  /*21e0*/  FMNMX3 R9, R9, R10, R11, !PT ;  /* 0x0000000a09097276 */ /* 0x010fc8000780000b */
[----:B-----5:R-:W-:-:S04]  /*21f0*/  FMNMX3 R9, R9, R12, R13, !PT ;  /* 0x0000000c09097276 */ /* 0x020fc8000780000d */
[----:B0-----:R-:W-:-:S04]  /*2200*/  FMNMX3 R9, R9, R14, R15, !PT ;  /* 0x0000000e09097276 */ /* 0x001fc8000780000f */
[----:B-1----:R-:W-:-:S04]  /*2210*/  FMNMX3 R9, R9, R16, R17, !PT ;  /* 0x0000001009097276 */ /* 0x002fc80007800011 */
[----:B--2---:R-:W-:-:S04]  /*2220*/  FMNMX3 R9, R9, R18, R19, !PT ;  /* 0x0000001209097276 */ /* 0x004fc80007800013 */
[----:B---3--:R-:W-:-:S05]  /*2230*/  FMNMX R9, R9, R20, !PT ;  /* 0x0000001409097209 */ /* 0x008fca0007800000 */
[----:B------:R3:W-:Y:S02]  /*2240*/  STS [R2+UR15], R9 ;  /* 0x0000000902007988 */ /* 0x0007e4000800080f */
.L_x_17:
[----:B------:R-:W-:Y:S05]  /*2250*/  BSYNC.RECONVERGENT B0 ;  /* 0x0000000000007941 */ /* 0x000fea0003800200 */
.L_x_16:
[----:B------:R-:W-:Y:S01]  /*2260*/  BAR.SYNC.DEFER_BLOCKING 0x0 ;  /* 0x0000000000007b1d */ /* 0x000fe20000010000 */
[----:B---3--:R-:W-:Y:S01]  /*2270*/  HFMA2 R9, -RZ, RZ, 0.96630859375, -0.0022525787353515625 ;  /* 0x3bbb989dff097431 */ /* 0x008fe200000001ff */
[----:B------:R-:W-:Y:S02]  /*2280*/  UIADD3 UR16, UPT, UPT, UR5, 0x9400, URZ ;  /* 0x0000940005107890 */ /* 0x000fe4000fffe0ff */
[----:B------:R-:W-:Y:S02]  /*2290*/  UIADD3 UR5, UPT, UPT, UR5, 0xa480, URZ ;  /* 0x0000a48005057890 */ /* 0x000fe4000fffe0ff */
[----:B------:R-:W-:Y:S01]  /*22a0*/  ULEA UR16, UR14, UR16, 0x18 ;  /* 0x000000100e107291 */ /* 0x000fe2000f8ec0ff */
[----:B------:R-:W-:Y:S01]  /*22b0*/  BSSY.RECONVERGENT B0, `(.L_x_18) ;  /* 0x0000055000007945 */ /* 0x000fe20003800200 */
[----:B------:R-:W-:-:S04]  /*22c0*/  ULEA UR5, UR14, UR5, 0x18 ;  /* 0x000000050e057291 */ /* 0x000fc8000f8ec0ff */
[----:B------:R-:W-:Y:S02]  /*22d0*/  LEA R0, R0, UR16, 0x2 ;  /* 0x0000001000007c11 */ /* 0x000fe4000f8e10ff */
[----:B------:R-:W-:Y:S01]  /*22e0*/  MOV R14, UR16 ;  /* 0x00000010000e7c02 */ /* 0x000fe20008000f00 */
[----:B--2---:R-:W-:Y:S04]  /*22f0*/  LDS R3, [R3] ;  /* 0x0000000003037984 */ /* 0x004fe80000000800 */
[----:B------:R-:W2:Y:S02]  /*2300*/  LDS R10, [R2+UR15] ;  /* 0x0000000f020a7984 */ /* 0x000ea40008000800 */
[----:B--2---:R-:W-:Y:S01]  /*2310*/  FADD R12, R3, -R10 ;  /* 0x8000000a030c7221 */ /* 0x004fe20000000000 */
[----:B------:R-:W-:Y:S01]  /*2320*/  MOV R10, 0x437c0000 ;  /* 0x437c0000000a7802 */ /* 0x000fe20000000f00 */
[----:B------:R-:W-:-:S02]  /*2330*/  IMAD R3, R5, 0x84, R14 ;  /* 0x0000008405037824 */ /* 0x000fc400078e020e */
[----:B01----:R-:W-:-:S04]  /*2340*/  FFMA.SAT R11, R12, R9, 0.5 ;  /* 0x3f0000000c0b7423 */ /* 0x003fc80000002009 */
[----:B------:R-:W-:-:S04]  /*2350*/  FFMA.RM R11, R11, R10, 12582913 ;  /* 0x4b4000010b0b7423 */ /* 0x000fc8000000400a */
[C---:B------:R-:W-:Y:S01]  /*2360*/  FADD R13, R11.reuse, -12583039 ;  /* 0xcb40007f0b0d7421 */ /* 0x040fe20000000000 */
[----:B------:R-:W-:-:S03]  /*2370*/  SHF.L.U32 R11, R11, 0x17, RZ ;  /* 0x000000170b0b7819 */ /* 0x000fc600000006ff */
[----:B------:R-:W-:-:S04]  /*2380*/  FFMA R13, R12, 1.4426950216293334961, -R13 ;  /* 0x3fb8aa3b0c0d7823 */ /* 0x000fc8000000080d */
[----:B------:R-:W-:-:S04]  /*2390*/  FFMA R13, R12, 1.925963033500011079e-08, R13 ;  /* 0x32a570600c0d7823 */ /* 0x000fc8000000000d */
[----:B------:R-:W0:Y:S02]  /*23a0*/  MUFU.EX2 R12, R13 ;  /* 0x0000000d000c7308 */ /* 0x000e240000000800 */
[----:B0-----:R-:W-:-:S05]  /*23b0*/  FMUL R11, R11, R12 ;  /* 0x0000000c0b0b7220 */ /* 0x001fca0000400000 */
[----:B------:R0:W-:Y:S01]  /*23c0*/  STS [R0], R11 ;  /* 0x0000000b00007388 */ /* 0x0001e20000000800 */
[----:B------:R-:W-:Y:S06]  /*23d0*/  BAR.SYNC.DEFER_BLOCKING 0x0 ;  /* 0x0000000000007b1d */ /* 0x000fec0000010000 */
[----:B------:R-:W-:Y:S05]  /*23e0*/  @P0 BRA `(.L_x_19) ;  /* 0x0000000400040947 */ /* 0x000fea0003800000 */
[----:B0-----:R-:W0:Y:S04]  /*23f0*/  LDS R0, [R3] ;  /* 0x0000000003007984 */ /* 0x001e280000000800 */
[----:B------:R-:W1:Y:S04]  /*2400*/  LDS R11, [R3+0x4] ;  /* 0x00000400030b7984 */ /* 0x000e680000000800 */
[----:B------:R-:W2:Y:S04]  /*2410*/  LDS R13, [R3+0x8] ;  /* 0x00000800030d7984 */ /* 0x000ea80000000800 */
[----:B------:R-:W3:Y:S04]  /*2420*/  LDS R15, [R3+0xc] ;  /* 0x00000c00030f7984 */ /* 0x000ee80000000800 */
[----:B------:R-:W4:Y:S04]  /*2430*/  LDS R17, [R3+0x10] ;  /* 0x0000100003117984 */ /* 0x000f280000000800 */
[----:B------:R-:W5:Y:S04]  /*2440*/  LDS R19, [R3+0x14] ;  /* 0x0000140003137984 */ /* 0x000f680000000800 */
[----:B------:R-:W5:Y:S04]  /*2450*/  LDS R21, [R3+0x18] ;  /* 0x0000180003157984 */ /* 0x000f680000000800 */
[----:B------:R-:W5:Y:S04]  /*2460*/  LDS R23, [R3+0x1c] ;  /* 0x00001c0003177984 */ /* 0x000f680000000800 */
[----:B------:R-:W5:Y:S04]  /*2470*/  LDS R25, [R3+0x20] ;  /* 0x0000200003197984 */ /* 0x000f680000000800 */
[----:B------:R-:W5:Y:S01]  /*2480*/  LDS R27, [R3+0x24] ;  /* 0x00002400031b7984 */ /* 0x000f620000000800 */
[----:B0-----:R-:W-:-:S03]  /*2490*/  FADD R0, RZ, R0 ;  /* 0x00000000ff007221 */ /* 0x001fc60000000000 */
[----:B------:R-:W0:Y:S01]  /*24a0*/  LDS R29, [R3+0x28] ;  /* 0x00002800031d7984 */ /* 0x000e220000000800 */
[----:B-1----:R-:W-:-:S03]  /*24b0*/  FADD R0, R0, R11 ;  /* 0x0000000b00007221 */ /* 0x002fc60000000000 */
[----:B------:R-:W1:Y:S01]  /*24c0*/  LDS R11, [R3+0x2c] ;  /* 0x00002c00030b7984 */ /* 0x000e620000000800 */
[----:B--2---:R-:W-:-:S03]  /*24d0*/  FADD R0, R0, R13 ;  /* 0x0000000d00007221 */ /* 0x004fc60000000000 */
[----:B------:R-:W2:Y:S01]  /*24e0*/  LDS R13, [R3+0x30] ;  /* 0x00003000030d7984 */ /* 0x000ea20000000800 */
[----:B---3--:R-:W-:-:S03]  /*24f0*/  FADD R0, R0, R15 ;  /* 0x0000000f00007221 */ /* 0x008fc60000000000 */
[----:B------:R-:W3:Y:S01]  /*2500*/  LDS R15, [R3+0x34] ;  /* 0x00003400030f7984 */ /* 0x000ee20000000800 */
[----:B----4-:R-:W-:-:S03]  /*2510*/  FADD R0, R0, R17 ;  /* 0x0000001100007221 */ /* 0x010fc60000000000 */
[----:B------:R-:W4:Y:S01]  /*2520*/  LDS R17, [R3+0x38] ;  /* 0x0000380003117984 */ /* 0x000f220000000800 */
[----:B-----5:R-:W-:-:S03]  /*2530*/  FADD R0, R0, R19 ;  /* 0x0000001300007221 */ /* 0x020fc60000000000 */
[----:B------:R-:W5:Y:S01]  /*2540*/  LDS R19, [R3+0x3c] ;  /* 0x00003c0003137984 */ /* 0x000f620000000800 */
[----:B------:R-:W-:-:S03]  /*2550*/  FADD R0, R0, R21 ;  /* 0x0000001500007221 */ /* 0x000fc60000000000 */
[----:B------:R-:W5:Y:S01]  /*2560*/  LDS R21, [R3+0x40] ;  /* 0x0000400003157984 */ /* 0x000f620000000800 */
[----:B------:R-:W-:-:S03]  /*2570*/  FADD R0, R0, R23 ;  /* 0x0000001700007221 */ /* 0x000fc60000000000 */
[----:B------:R-:W5:Y:S01]  /*2580*/  LDS R23, [R3+0x44] ;  /* 0x0000440003177984 */ /* 0x000f620000000800 */
[----:B------:R-:W-:-:S03]  /*2590*/  FADD R0, R0, R25 ;  /* 0x0000001900007221 */ /* 0x000fc60000000000 */
[----:B------:R-:W5:Y:S01]  /*25a0*/  LDS R25, [R3+0x48] ;  /* 0x0000480003197984 */ /* 0x000f620000000800 */
[----:B------:R-:W-:-:S03]  /*25b0*/  FADD R0, R0, R27 ;  /* 0x0000001b00007221 */ /* 0x000fc60000000000 */
[----:B------:R-:W5:Y:S01]  /*25c0*/  LDS R27, [R3+0x4c] ;  /* 0x00004c00031b7984 */ /* 0x000f620000000800 */
[----:B0-----:R-:W-:-:S03]  /*25d0*/  FADD R0, R0, R29 ;  /* 0x0000001d00007221 */ /* 0x001fc60000000000 */
        /* <DEDUP_REMOVED lines=23> */
[----:B--2---:R-:W-:-:S04]  /*2750*/  FADD R0, R0, R13 ;  /* 0x0000000d00007221 */ /* 0x004fc80000000000 */
[----:B---3--:R-:W-:-:S04]  /*2760*/  FADD R0, R0, R15 ;  /* 0x0000000f00007221 */ /* 0x008fc80000000000 */
[----:B----4-:R-:W-:-:S04]  /*2770*/  FADD R0, R0, R17 ;  /* 0x0000001100007221 */ /* 0x010fc80000000000 */
[----:B-----5:R-:W-:-:S04]  /*2780*/  FADD R0, R0, R19 ;  /* 0x0000001300007221 */ /* 0x020fc80000000000 */
[----:B------:R-:W-:-:S04]  /*2790*/  FADD R0, R0, R21 ;  /* 0x0000001500007221 */ /* 0x000fc80000000000 */
[----:B------:R-:W-:-:S04]  /*27a0*/  FADD R0, R0, R23 ;  /* 0x0000001700007221 */ /* 0x000fc80000000000 */
[----:B------:R-:W-:-:S04]  /*27b0*/  FADD R0, R0, R25 ;  /* 0x0000001900007221 */ /* 0x000fc80000000000 */
[----:B------:R-:W-:-:S04]  /*27c0*/  FADD R0, R0, R27 ;  /* 0x0000001b00007221 */ /* 0x000fc80000000000 */
[----:B0-----:R-:W-:-:S04]  /*27d0*/  FADD R0, R0, R29 ;  /* 0x0000001d00007221 */ /* 0x001fc80000000000 */
[----:B-1----:R-:W-:-:S05]  /*27e0*/  FADD R11, R0, R11 ;  /* 0x0000000b000b7221 */ /* 0x002fca0000000000 */
[----:B------:R1:W-:Y:S02]  /*27f0*/  STS [R2+UR5], R11 ;  /* 0x0000000b02007988 */ /* 0x0003e40008000805 */
.L_x_19:
[----:B------:R-:W-:Y:S05]  /*2800*/  BSYNC.RECONVERGENT B0 ;  /* 0x0000000000007941 */ /* 0x000fea0003800200 */
.L_x_18:
[----:B------:R-:W-:Y:S06]  /*2810*/  BAR.SYNC.DEFER_BLOCKING 0x0 ;  /* 0x0000000000007b1d */ /* 0x000fec0000010000 */
[----:B------:R-:W-:Y:S01]  /*2820*/  BSSY.RECONVERGENT B0, `(.L_x_20) ;  /* 0x000001d000007945 */ /* 0x000fe20003800200 */
[----:B------:R2:W3:Y:S04]  /*2830*/  LDS R42, [R7+UR8] ;  /* 0x00000008072a7984 */ /* 0x0004e80008000800 */
[----:B0-----:R2:W0:Y:S04]  /*2840*/  LDS R0, [R7+UR7] ;  /* 0x0000000707007984 */ /* 0x0014280008000800 */
[----:B-1----:R2:W1:Y:S01]  /*2850*/  LDS R11, [R2+UR15] ;  /* 0x0000000f020b7984 */ /* 0x0024620008000800 */
[----:B------:R-:W-:Y:S05]  /*2860*/  @P0 BRA `(.L_x_21) ;  /* 0x0000000000600947 */ /* 0x000fea0003800000 */
[----:B01----:R-:W-:-:S05]  /*2870*/  FMNMX R12, R0, R11, !PT ;  /* 0x0000000b000c7209 */ /* 0x003fca0007800000 */
[--C-:B------:R-:W-:Y:S01]  /*2880*/  FADD R16, R11, -R12.reuse ;  /* 0x8000000c0b107221 */ /* 0x100fe20000000000 */
[----:B------:R-:W-:Y:S01]  /*2890*/  FADD R14, R0, -R12 ;  /* 0x8000000c000e7221 */ /* 0x000fe20000000000 */
[----:B------:R-:W-:Y:S02]  /*28a0*/  STS [R7+UR10], R12 ;  /* 0x0000000c07007988 */ /* 0x000fe4000800080a */
[-C--:B------:R-:W-:Y:S02]  /*28b0*/  FFMA.SAT R13, R16, R9.reuse, 0.5 ;  /* 0x3f000000100d7423 */ /* 0x080fe40000002009 */
[----:B------:R2:W0:Y:S02]  /*28c0*/  LDS R21, [R2+UR5] ;  /* 0x0000000502157984 */ /* 0x0004240008000800 */
[----:B------:R-:W-:Y:S01]  /*28d0*/  FFMA.RM R17, R13, R10, 12582913 ;  /* 0x4b4000010d117423 */ /* 0x000fe2000000400a */
[----:B------:R-:W-:-:S03]  /*28e0*/  FFMA.SAT R13, R14, R9, 0.5 ;  /* 0x3f0000000e0d7423 */ /* 0x000fc60000002009 */
[----:B------:R-:W-:Y:S01]  /*28f0*/  FADD R15, R17, -12583039 ;  /* 0xcb40007f110f7421 */ /* 0x000fe20000000000 */
[----:B------:R-:W-:Y:S01]  /*2900*/  FFMA.RM R13, R13, R10, 12582913 ;  /* 0x4b4000010d0d7423 */ /* 0x000fe2000000400a */
[----:B------:R-:W-:Y:S02]  /*2910*/  IMAD.SHL.U32 R17, R17, 0x800000, RZ ;  /* 0x0080000011117824 */ /* 0x000fe400078e00ff */
[C---:B------:R-:W-:Y:S01]  /*2920*/  FFMA R19, R16.reuse, 1.4426950216293334961, -R15 ;  /* 0x3fb8aa3b10137823 */ /* 0x040fe2000000080f */
[C---:B------:R-:W-:Y:S01]  /*2930*/  FADD R15, R13.reuse, -12583039 ;  /* 0xcb40007f0d0f7421 */ /* 0x040fe20000000000 */
[----:B------:R-:W-:Y:S02]  /*2940*/  SHF.L.U32 R13, R13, 0x17, RZ ;  /* 0x000000170d0d7819 */ /* 0x000fe400000006ff */
[----:B------:R-:W-:Y:S01]  /*2950*/  FFMA R19, R16, 1.925963033500011079e-08, R19 ;  /* 0x32a5706010137823 */ /* 0x000fe20000000013 */
[----:B------:R-:W-:-:S03]  /*2960*/  FFMA R15, R14, 1.4426950216293334961, -R15 ;  /* 0x3fb8aa3b0e0f7823 */ /* 0x000fc6000000080f */
[----:B------:R-:W1:Y:S01]  /*2970*/  MUFU.EX2 R16, R19 ;  /* 0x0000001300107308 */ /* 0x000e620000000800 */
[----:B------:R-:W-:-:S07]  /*2980*/  FFMA R15, R14, 1.925963033500011079e-08, R15 ;  /* 0x32a570600e0f7823 */ /* 0x000fce000000000f */
[----:B--2---:R-:W2:Y:S01]  /*2990*/  MUFU.EX2 R2, R15 ;  /* 0x0000000f00027308 */ /* 0x004ea20000000800 */
[----:B-1----:R-:W-:-:S04]  /*29a0*/  FMUL R16, R17, R16 ;  /* 0x0000001011107220 */ /* 0x002fc80000400000 */
[----:B0-----:R-:W-:Y:S01]  /*29b0*/  FMUL R21, R16, R21 ;  /* 0x0000001510157220 */ /* 0x001fe20000400000 */
[----:B--2---:R-:W-:-:S04]  /*29c0*/  FMUL R13, R13, R2 ;  /* 0x000000020d0d7220 */ /* 0x004fc80000400000 */
[----:B---3--:R-:W-:-:S05]  /*29d0*/  FFMA R2, R42, R13, R21 ;  /* 0x0000000d2a027223 */ /* 0x008fca0000000015 */
[----:B------:R4:W-:Y:S02]  /*29e0*/  STS [R7+UR11], R2 ;  /* 0x0000000207007988 */ /* 0x0009e4000800080b */
.L_x_21:
[----:B------:R-:W-:Y:S05]  /*29f0*/  BSYNC.RECONVERGENT B0 ;  /* 0x0000000000007941 */ /* 0x000fea0003800200 */
.L_x_20:
[----:B------:R-:W-:Y:S06]  /*2a00*/  BAR.SYNC.DEFER_BLOCKING 0x0 ;  /* 0x0000000000007b1d */ /* 0x000fec0000010000 */
[----:B------:R-:W-:Y:S05]  /*2a10*/  BRA.U !UP0, `(.L_x_22) ;  /* 0x0000000d08387547 */ /* 0x000fea000b800000 */
[----:B--2-4-:R-:W0:Y:S01]  /*2a20*/  LDS R2, [R7+UR10] ;  /* 0x0000000a07027984 */ /* 0x014e220008000800 */
[----:B------:R-:W-:-:S03]  /*2a30*/  UMOV UR5, URZ ;  /* 0x000000ff00057c82 */ /* 0x000fc60008000000 */
[----:B------:R-:W2:Y:S04]  /*2a40*/  LDS R41, [R7+UR11] ;  /* 0x0000000b07297984 */ /* 0x000ea80008000800 */
[----:B------:R-:W4:Y:S04]  /*2a50*/  LDS R12, [R3+0x10] ;  /* 0x00001000030c7984 */ /* 0x000f280000000800 */
[----:B------:R-:W2:Y:S04]  /*2a60*/  LDS R13, [R3+0x14] ;  /* 0x00001400030d7984 */ /* 0x000ea80000000800 */
[----:B------:R-:W2:Y:S04]  /*2a70*/  LDS R14, [R3+0x18] ;  /* 0x00001800030e7984 */ /* 0x000ea80000000800 */
[----:B------:R-:W2:Y:S04]  /*2a80*/  LDS R15, [R3+0x1c] ;  /* 0x00001c00030f7984 */ /* 0x000ea80000000800 */
[----:B------:R-:W2:Y:S04]  /*2a90*/  LDS R16, [R3+0x20] ;  /* 0x0000200003107984 */ /* 0x000ea80000000800 */
[----:B------:R-:W2:Y:S04]  /*2aa0*/  LDS R17, [R3+0x24] ;  /* 0x0000240003117984 */ /* 0x000ea80000000800 */
[----:B------:R-:W2:Y:S04]  /*2ab0*/  LDS R18, [R3+0x28] ;  /* 0x0000280003127984 */ /* 0x000ea80000000800 */
[----:B------:R-:W2:Y:S01]  /*2ac0*/  LDS R19, [R3+0x2c] ;  /* 0x00002c0003137984 */ /* 0x000ea20000000800 */
[--C-:B0-----:R-:W-:Y:S01]  /*2ad0*/  FADD R44, R0, -R2.reuse ;  /* 0x80000002002c7221 */ /* 0x101fe20000000000 */
[----:B-1----:R-:W-:-:S02]  /*2ae0*/  FADD R2, R11, -R2 ;  /* 0x800000020b027221 */ /* 0x002fc40000000000 */
[----:B------:R-:W0:Y:S01]  /*2af0*/  LDS R0, [R3] ;  /* 0x0000000003007984 */ /* 0x000e220000000800 */
[-C--:B------:R-:W-:Y:S01]  /*2b00*/  FFMA.SAT R11, R44, R9.reuse, 0.5 ;  /* 0x3f0000002c0b7423 */ /* 0x080fe20000002009 */
[----:B------:R-:W-:Y:S02]  /*2b10*/  FFMA.SAT R9, R2, R9, 0.5 ;  /* 0x3f00000002097423 */ /* 0x000fe40000002009 */
[----:B------:R-:W1:Y:S01]  /*2b20*/  LDS R20, [R3+0x30] ;  /* 0x0000300003147984 */ /* 0x000e620000000800 */
[-C--:B------:R-:W-:Y:S01]  /*2b30*/  FFMA.RM R40, R11, R10.reuse, 12582913 ;  /* 0x4b4000010b287423 */ /* 0x080fe2000000400a */
[----:B------:R-:W-:Y:S02]  /*2b40*/  FFMA.RM R45, R9, R10, 12582913 ;  /* 0x4b400001092d7423 */ /* 0x000fe4000000400a */
[----:B------:R-:W0:Y:S01]  /*2b50*/  LDS R11, [R3+0xc] ;  /* 0x00000c00030b7984 */ /* 0x000e220000000800 */
[C---:B------:R-:W-:Y:S01]  /*2b60*/  FADD R43, R40.reuse, -12583039 ;  /* 0xcb40007f282b7421 */ /* 0x040fe20000000000 */
[C---:B------:R-:W-:Y:S01]  /*2b70*/  FADD R47, R45.reuse, -12583039 ;  /* 0xcb40007f2d2f7421 */ /* 0x040fe20000000000 */
[----:B------:R-:W-:Y:S01]  /*2b80*/  SHF.L.U32 R40, R40, 0x17, RZ ;  /* 0x0000001728287819 */ /* 0x000fe200000006ff */
[----:B------:R-:W0:Y:S01]  /*2b90*/  LDS R9, [R3+0x4] ;  /* 0x0000040003097984 */ /* 0x000e220000000800 */
[----:B------:R-:W-:Y:S01]  /*2ba0*/  FFMA R43, R44, 1.4426950216293334961, -R43 ;  /* 0x3fb8aa3b2c2b7823 */ /* 0x000fe2000000082b */
[----:B------:R-:W-:Y:S01]  /*2bb0*/  FFMA R47, R2, 1.4426950216293334961, -R47 ;  /* 0x3fb8aa3b022f7823 */ /* 0x000fe2000000082f */
[----:B------:R-:W-:Y:S01]  /*2bc0*/  SHF.L.U32 R45, R45, 0x17, RZ ;  /* 0x000000172d2d7819 */ /* 0x000fe200000006ff */
[----:B------:R-:W0:Y:S01]  /*2bd0*/  LDS R10, [R3+0x8] ;  /* 0x00000800030a7984 */ /* 0x000e220000000800 */
[----:B------:R-:W-:Y:S01]  /*2be0*/  FFMA R43, R44, 1.925963033500011079e-08, R43 ;  /* 0x32a570602c2b7823 */ /* 0x000fe2000000002b */
[----:B------:R-:W-:-:S02]  /*2bf0*/  FFMA R47, R2, 1.925963033500011079e-08, R47 ;  /* 0x32a57060022f7823 */ /* 0x000fc4000000002f */
[----:B------:R-:W0:Y:S02]  /*2c00*/  LDS R21, [R3+0x34] ;  /* 0x0000340003157984 */ /* 0x000e240000000800 */
[----:B------:R-:W-:Y:S02]  /*2c10*/  MUFU.EX2 R2, R47 ;  /* 0x0000002f00027308 */ /* 0x000fe40000000800 */
[----:B------:R-:W0:Y:S04]  /*2c20*/  LDS R22, [R3+0x38] ;  /* 0x0000380003167984 */ /* 0x000e280000000800 */
[----:B------:R-:W0:Y:S02]  /*2c30*/  LDS R23, [R3+0x3c] ;  /* 0x00003c0003177984 */ /* 0x000e240000000800 */
[----:B------:R-:W5:Y:S02]  /*2c40*/  MUFU.EX2 R43, R43 ;  /* 0x0000002b002b7308 */ /* 0x000f640000000800 */
[----:B------:R-:W0:Y:S04]  /*2c50*/  LDS R24, [R3+0x40] ;  /* 0x0000400003187984 */ /* 0x000e280000000800 */
        /* <DEDUP_REMOVED lines=14> */
[----:B------:R5:W0:Y:S02]  /*2d40*/  LDS R39, [R3+0x7c] ;  /* 0x00007c0003277984 */ /* 0x000a240000000800 */
[----:B-----5:R-:W-:Y:S01]  /*2d50*/  FMUL R3, R40, R43 ;  /* 0x0000002b28037220 */ /* 0x020fe20000400000 */
[----:B------:R-:W-:-:S03]  /*2d60*/  FMUL R40, R45, R2 ;  /* 0x000000022d287220 */ /* 0x000fc60000400000 */
[----:B-1234-:R-:W-:-:S07]  /*2d70*/  FMUL R42, R42, R3 ;  /* 0x000000032a2a7220 */ /* 0x01efce0000400000 */
.L_x_25:
[----:B------:R-:W1:Y:S01]  /*2d80*/  S2UR UR16, SR_CgaCtaId ;  /* 0x00000000001079c3 */ /* 0x000e620000008800 */
[----:B------:R-:W-:Y:S01]  /*2d90*/  UMOV UR14, 0x400 ;  /* 0x00000400000e7882 */ /* 0x000fe20000000000 */
[----:B------:R-:W-:Y:S01]  /*2da0*/  MOV R3, UR5 ;  /* 0x0000000500037c02 */ /* 0x000fe20008000f00 */
[----:B------:R-:W-:Y:S01]  /*2db0*/  UIADD3 UR15, UPT, UPT, UR14, 0x4100, URZ ;  /* 0x000041000e0f7890 */ /* 0x000fe2000fffe0ff */
[----:B------:R-:W-:Y:S01]  /*2dc0*/  MOV R2, UR17 ;  /* 0x0000001100027c02 */ /* 0x000fe20008000f00 */
[----:B------:R-:W-:Y:S01]  /*2dd0*/  UIADD3 UR14, UPT, UPT, UR14, 0x6280, URZ ;  /* 0x000062800e0e7890 */ /* 0x000fe2000fffe0ff */
[----:B------:R-:W-:Y:S01]  /*2de0*/  MOV R48, UR17 ;  /* 0x0000001100307c02 */ /* 0x000fe20008000f00 */
[----:B------:R-:W-:Y:S01]  /*2df0*/  IMAD R3, R3, 0x20, R4 ;  /* 0x0000002003037824 */ /* 0x000fe200078e0204 */
[----:B------:R-:W2:Y:S01]  /*2e00*/  LDC R46, c[0x0][0x3b0] ;  /* 0x0000ec00ff2e7b82 */ /* 0x000ea20000000800 */
[----:B------:R-:W-:Y:S01]  /*2e10*/  MOV R51, UR17 ;  /* 0x0000001100337c02 */ /* 0x000fe20008000f00 */
[----:B------:R-:W-:Y:S01]  /*2e20*/  UIADD3 UR5, UPT, UPT, UR5, 0x1, URZ ;  /* 0x0000000105057890 */ /* 0x000fe2000fffe0ff */
[----:B------:R-:W-:Y:S01]  /*2e30*/  MOV R50, UR17 ;  /* 0x0000001100327c02 */ /* 0x000fe20008000f00 */
[----:B------:R-:W-:Y:S01]  /*2e40*/  BSSY.RECONVERGENT B0, `(.L_x_23) ;  /* 0x0000089000007945 */ /* 0x000fe20003800200 */
[----:B------:R-:W-:Y:S01]  /*2e50*/  MOV R52, UR17 ;  /* 0x0000001100347c02 */ /* 0x000fe20008000f00 */
[----:B------:R-:W-:Y:S01]  /*2e60*/  UISETP.NE.AND UP0, UPT, UR5, UR6, UPT ;  /* 0x000000060500728c */ /* 0x000fe2000bf05270 */
[----:B------:R-:W-:Y:S01]  /*2e70*/  MOV R53, UR17 ;  /* 0x0000001100357c02 */ /* 0x000fe20008000f00 */
[----:B-1----:R-:W-:-:S02]  /*2e80*/  ULEA UR15, UR16, UR15, 0x18 ;  /* 0x0000000f100f7291 */ /* 0x002fc4000f8ec0ff */
[----:B------:R-:W-:-:S04]  /*2e90*/  ULEA UR14, UR16, UR14, 0x18 ;  /* 0x0000000e100e7291 */ /* 0x000fc8000f8ec0ff */
[----:B0-----:R-:W-:-:S04]  /*2ea0*/  LEA R43, R3, UR15, 0x2 ;  /* 0x0000000f032b7c11 */ /* 0x001fc8000f8e10ff */
[-C--:B--2---:R-:W-:Y:S01]  /*2eb0*/  LEA R46, R46, R43.reuse, 0x2 ;  /* 0x0000002b2e2e7211 */ /* 0x084fe200078e10ff */
[----:B------:R-:W0:Y:S01]  /*2ec0*/  LDS R45, [R43] ;  /* 0x000000002b2d7984 */ /* 0x000e220000000800 */
[----:B------:R-:W-:-:S04]  /*2ed0*/  LEA R47, R2, R43, 0x3 ;  /* 0x0000002b022f7211 */ /* 0x000fc800078e18ff */
[----:B------:R-:W1:Y:S01]  /*2ee0*/  LDS R46, [R46+0x4] ;  /* 0x000004002e2e7984 */ /* 0x000e620000000800 */
[----:B------:R-:W-:-:S03]  /*2ef0*/  IMAD R48, R48, 0x4, R47 ;  /* 0x0000000430307824 */ /* 0x000fc600078e022f */
[----:B------:R-:W2:Y:S02]  /*2f00*/  LDS R47, [R47] ;  /* 0x000000002f2f7984 */ /* 0x000ea40000000800 */
[----:B------:R-:W-:Y:S02]  /*2f10*/  LEA R51, R51, R48, 0x2 ;  /* 0x0000003033337211 */ /* 0x000fe400078e10ff */
[----:B------:R-:W3:Y:S01]  /*2f20*/  LDS R2, [R48] ;  /* 0x0000000030027984 */ /* 0x000ee20000000800 */
[----:B0-----:R-:W-:-:S04]  /*2f30*/  FFMA R44, R0, R45, RZ ;  /* 0x0000002d002c7223 */ /* 0x001fc800000000ff */
[----:B-1----:R-:W-:Y:S02]  /*2f40*/  FFMA R45, R9, R46, R44 ;  /* 0x0000002e092d7223 */ /* 0x002fe4000000002c */
[----:B------:R0:W1:Y:S02]  /*2f50*/  LDS R46, [R51] ;  /* 0x00000000332e7984 */ /* 0x0000640000000800 */
[----:B--2---:R-:W-:Y:S01]  /*2f60*/  FFMA R44, R10, R47, R45 ;  /* 0x0000002f0a2c7223 */ /* 0x004fe2000000002d */
[----:B------:R-:W-:Y:S01]  /*2f70*/  IMAD R45, R50, 0x4, R51 ;  /* 0x00000004322d7824 */ /* 0x000fe200078e0233 */
[----:B------:R-:W-:Y:S02]  /*2f80*/  MOV R47, UR17 ;  /* 0x00000011002f7c02 */ /* 0x000fe40008000f00 */
[----:B---3--:R-:W-:Y:S01]  /*2f90*/  FFMA R43, R11, R2, R44 ;  /* 0x000000020b2b7223 */ /* 0x008fe2000000002c */
[----:B------:R-:W-:Y:S01]  /*2fa0*/  IMAD.U32 R44, RZ, RZ, UR17 ;  /* 0x00000011ff2c7e24 */ /* 0x000fe2000f8e00ff */
[----:B------:R-:W-:Y:S01]  /*2fb0*/  LEA R49, R52, R45, 0x2 ;  /* 0x0000002d34317211 */ /* 0x000fe200078e10ff */
[----:B------:R-:W2:Y:S01]  /*2fc0*/  LDS R48, [R45] ;  /* 0x000000002d307984 */ /* 0x000ea20000000800 */
[----:B0-----:R-:W-:-:S02]  /*2fd0*/  MOV R51, UR17 ;  /* 0x0000001100337c02 */ /* 0x001fc40008000f00 */
[----:B------:R-:W-:Y:S02]  /*2fe0*/  LEA R50, R50, R49, 0x2 ;  /* 0x0000003132327211 */ /* 0x000fe400078e10ff */
[----:B------:R-:W0:Y:S02]  /*2ff0*/  LDS R49, [R49] ;  /* 0x0000000031317984 */ /* 0x000e240000000800 */
[----:B------:R-:W-:Y:S02]  /*3000*/  LEA R47, R47, R50, 0x2 ;  /* 0x000000322f2f7211 */ /* 0x000fe400078e10ff */
[----:B------:R-:W3:Y:S02]  /*3010*/  LDS R50, [R50] ;  /* 0x0000000032327984 */ /* 0x000ee40000000800 */
[----:B------:R-:W-:Y:S02]  /*3020*/  LEA R44, R44, R47, 0x2 ;  /* 0x0000002f2c2c7211 */ /* 0x000fe400078e10ff */
[----:B------:R-:W4:Y:S02]  /*3030*/  LDS R47, [R47] ;  /* 0x000000002f2f7984 */ /* 0x000f240000000800 */
[----:B------:R-:W-:-:S02]  /*3040*/  LEA R2, R53, R44, 0x2 ;  /* 0x0000002c35027211 */ /* 0x000fc400078e10ff */
[----:B------:R-:W5:Y:S04]  /*3050*/  LDS R44, [R44] ;  /* 0x000000002c2c7984 */ /* 0x000f680000000800 */
[----:B------:R-:W5:Y:S01]  /*3060*/  LDS R45, [R2] ;  /* 0x00000000022d7984 */ /* 0x000f620000000800 */
[----:B-1----:R-:W-:-:S04]  /*3070*/  FFMA R46, R12, R46, R43 ;  /* 0x0000002e0c2e7223 */ /* 0x002fc8000000002b */
[----:B--2---:R-:W-:Y:S01]  /*3080*/  FFMA R43, R13, R48, R46 ;  /* 0x000000300d2b7223 */ /* 0x004fe2000000002e */
[----:B------:R-:W-:-:S03]  /*3090*/  MOV R48, UR17 ;  /* 0x0000001100307c02 */ /* 0x000fc60008000f00 */
[----:B0-----:R-:W-:Y:S01]  /*30a0*/  FFMA R46, R14, R49, R43 ;  /* 0x000000310e2e7223 */ /* 0x001fe2000000002b */
[----:B------:R-:W-:-:S03]  /*30b0*/  MOV R49, UR17 ;  /* 0x0000001100317c02 */ /* 0x000fc60008000f00 */
[----:B---3--:R-:W-:Y:S01]  /*30c0*/  FFMA R43, R15, R50, R46 ;  /* 0x000000320f2b7223 */ /* 0x008fe2000000002e */
[----:B------:R-:W-:-:S03]  /*30d0*/  MOV R50, UR17 ;  /* 0x0000001100327c02 */ /* 0x000fc60008000f00 */
[----:B----4-:R-:W-:Y:S01]  /*30e0*/  FFMA R46, R16, R47, R43 ;  /* 0x0000002f102e7223 */ /* 0x010fe2000000002b */
[----:B------:R-:W-:-:S03]  /*30f0*/  IMAD R47, R49, 0x4, R2 ;  /* 0x00000004312f7824 */ /* 0x000fc600078e0202 */
[----:B-----5:R-:W-:Y:S01]  /*3100*/  FFMA R43, R17, R44, R46 ;  /* 0x0000002c112b7223 */ /* 0x020fe2000000002e */
[----:B------:R-:W-:Y:S02]  /*3110*/  MOV R44, UR17 ;  /* 0x00000011002c7c02 */ /* 0x000fe40008000f00 */
[----:B------:R-:W-:Y:S01]  /*3120*/  LEA R49, R48, R47, 0x2 ;  /* 0x0000002f30317211 */ /* 0x000fe200078e10ff */
[----:B------:R-:W-:Y:S01]  /*3130*/  FFMA R2, R18, R45, R43 ;  /* 0x0000002d12027223 */ /* 0x000fe2000000002b */
[----:B------:R-:W0:Y:S01]  /*3140*/  LDS R47, [R47] ;  /* 0x000000002f2f7984 */ /* 0x000e220000000800 */
[----:B------:R-:W-:Y:S02]  /*3150*/  MOV R46, UR17 ;  /* 0x00000011002e7c02 */ /* 0x000fe40008000f00 */
[----:B------:R-:W-:Y:S01]  /*3160*/  IMAD R48, R44, 0x4, R49 ;  /* 0x000000042c307824 */ /* 0x000fe200078e0231 */
[----:B------:R-:W-:Y:S01]  /*3170*/  MOV R45, UR17 ;  /* 0x00000011002d7c02 */ /* 0x000fe20008000f00 */
[----:B------:R-:W1:Y:S03]  /*3180*/  LDS R49, [R49] ;  /* 0x0000000031317984 */ /* 0x000e660000000800 */
[----:B------:R-:W-:-:S02]  /*3190*/  LEA R51, R51, R48, 0x2 ;  /* 0x0000003033337211 */ /* 0x000fc400078e10ff */
[----:B------:R-:W2:Y:S02]  /*31a0*/  LDS R48, [R48] ;  /* 0x0000000030307984 */ /* 0x000ea40000000800 */
[----:B------:R-:W-:Y:S02]  /*31b0*/  LEA R46, R46, R51, 0x2 ;  /* 0x000000332e2e7211 */ /* 0x000fe400078e10ff */
[----:B------:R-:W3:Y:S03]  /*31c0*/  LDS R51, [R51] ;  /* 0x0000000033337984 */ /* 0x000ee60000000800 */
[----:B------:R-:W-:Y:S02]  /*31d0*/  IMAD R45, R45, 0x4, R46 ;  /* 0x000000042d2d7824 */ /* 0x000fe400078e022e */
[----:B------:R-:W4:Y:S03]  /*31e0*/  LDS R46, [R46] ;  /* 0x000000002e2e7984 */ /* 0x000f260000000800 */
[----:B------:R-:W-:-:S02]  /*31f0*/  LEA R43, R44, R45, 0x2 ;  /* 0x0000002d2c2b7211 */ /* 0x000fc400078e10ff */
[----:B------:R-:W5:Y:S04]  /*3200*/  LDS R45, [R45] ;  /* 0x000000002d2d7984 */ /* 0x000f680000000800 */
[----:B------:R4:W5:Y:S01]  /*3210*/  LDS R44, [R43] ;  /* 0x000000002b2c7984 */ /* 0x0009620000000800 */
[----:B0-----:R-:W-:-:S04]  /*3220*/  FFMA R47, R19, R47, R2 ;  /* 0x0000002f132f7223 */ /* 0x001fc80000000002 */
[----:B-1----:R-:W-:Y:S01]  /*3230*/  FFMA R2, R20, R49, R47 ;  /* 0x0000003114027223 */ /* 0x002fe2000000002f */
[----:B------:R-:W-:-:S03]  /*3240*/  MOV R49, UR17 ;  /* 0x0000001100317c02 */ /* 0x000fc60008000f00 */
[----:B--2---:R-:W-:Y:S01]  /*3250*/  FFMA R47, R21, R48, R2 ;  /* 0x00000030152f7223 */ /* 0x004fe20000000002 */
[----:B------:R-:W-:-:S03]  /*3260*/  MOV R48, UR17 ;  /* 0x0000001100307c02 */ /* 0x000fc60008000f00 */
[----:B---3--:R-:W-:-:S04]  /*3270*/  FFMA R2, R22, R51, R47 ;  /* 0x0000003316027223 */ /* 0x008fc8000000002f */
[----:B----4-:R-:W-:Y:S01]  /*3280*/  FFMA R47, R23, R46, R2 ;  /* 0x0000002e172f7223 */ /* 0x010fe20000000002 */
[----:B------:R-:W-:Y:S02]  /*3290*/  LEA R46, R48, R43, 0x2 ;  /* 0x0000002b302e7211 */ /* 0x000fe400078e10ff */
[----:B------:R-:W-:Y:S01]  /*32a0*/  MOV R43, UR17 ;  /* 0x00000011002b7c02 */ /* 0x000fe20008000f00 */
[----:B-----5:R-:W-:Y:S01]  /*32b0*/  FFMA R2, R24, R45, R47 ;  /* 0x0000002d18027223 */ /* 0x020fe2000000002f */
[----:B------:R-:W-:Y:S01]  /*32c0*/  IMAD.U32 R47, RZ, RZ, UR17 ;  /* 0x00000011ff2f7e24 */ /* 0x000fe2000f8e00ff */
[----:B------:R-:W-:Y:S02]  /*32d0*/  LEA R48, R49, R46, 0x2 ;  /* 0x0000002e31307211 */ /* 0x000fe400078e10ff */
[----:B------:R-:W0:Y:S01]  /*32e0*/  LDS R46, [R46] ;  /* 0x000000002e2e7984 */ /* 0x000e220000000800 */
[----:B------:R-:W-:Y:S01]  /*32f0*/  FFMA R45, R25, R44, R2 ;  /* 0x0000002c192d7223 */ /* 0x000fe20000000002 */
[----:B------:R-:W-:-:S02]  /*3300*/  LEA R49, R47, R48, 0x2 ;  /* 0x000000302f317211 */ /* 0x000fc400078e10ff */
[----:B------:R-:W1:Y:S01]  /*3310*/  LDS R48, [R48] ;  /* 0x0000000030307984 */ /* 0x000e620000000800 */
[----:B------:R-:W-:Y:S02]  /*3320*/  MOV R2, UR17 ;  /* 0x0000001100027c02 */ /* 0x000fe40008000f00 */
[----:B------:R-:W-:Y:S02]  /*3330*/  LEA R50, R50, R49, 0x2 ;  /* 0x0000003132327211 */ /* 0x000fe400078e10ff */
[----:B------:R-:W2:Y:S03]  /*3340*/  LDS R49, [R49] ;  /* 0x0000000031317984 */ /* 0x000ea60000000800 */
[----:B------:R-:W-:Y:S02]  /*3350*/  IMAD R47, R47, 0x4, R50 ;  /* 0x000000042f2f7824 */ /* 0x000fe400078e0232 */
[----:B------:R-:W3:Y:S03]  /*3360*/  LDS R50, [R50] ;  /* 0x0000000032327984 */ /* 0x000ee60000000800 */
[----:B------:R-:W-:-:S02]  /*3370*/  LEA R2, R2, R47, 0x2 ;  /* 0x0000002f02027211 */ /* 0x000fc400078e10ff */
[----:B------:R-:W4:Y:S02]  /*3380*/  LDS R47, [R47] ;  /* 0x000000002f2f7984 */ /* 0x000f240000000800 */
[----:B------:R-:W-:Y:S02]  /*3390*/  LEA R44, R43, R2, 0x2 ;  /* 0x000000022b2c7211 */ /* 0x000fe400078e10ff */
[----:B------:R-:W5:Y:S04]  /*33a0*/  LDS R2, [R2] ;  /* 0x0000000002027984 */ /* 0x000f680000000800 */
[----:B------:R3:W5:Y:S01]  /*33b0*/  LDS R43, [R44] ;  /* 0x000000002c2b7984 */ /* 0x0007620000000800 */
[----:B0-----:R-:W-:-:S04]  /*33c0*/  FFMA R46, R26, R46, R45 ;  /* 0x0000002e1a2e7223 */ /* 0x001fc8000000002d */
[----:B-1----:R-:W-:Y:S01]  /*33d0*/  FFMA R45, R27, R48, R46 ;  /* 0x000000301b2d7223 */ /* 0x002fe2000000002e */
[----:B------:R-:W-:-:S03]  /*33e0*/  MOV R48, UR17 ;  /* 0x0000001100307c02 */ /* 0x000fc60008000f00 */
[----:B--2---:R-:W-:Y:S01]  /*33f0*/  FFMA R46, R28, R49, R45 ;  /* 0x000000311c2e7223 */ /* 0x004fe2000000002d */
[----:B------:R-:W-:-:S03]  /*3400*/  IMAD.U32 R49, RZ, RZ, UR17 ;  /* 0x00000011ff317e24 */ /* 0x000fc6000f8e00ff */
[----:B---3--:R-:W-:Y:S02]  /*3410*/  FFMA R45, R29, R50, R46 ;  /* 0x000000321d2d7223 */ /* 0x008fe4000000002e */
[C---:B------:R-:W-:Y:S02]  /*3420*/  LEA R50, R49.reuse, R44, 0x2 ;  /* 0x0000002c31327211 */ /* 0x040fe400078e10ff */
[----:B------:R-:W-:Y:S01]  /*3430*/  MOV R44, UR17 ;  /* 0x00000011002c7c02 */ /* 0x000fe20008000f00 */
[----:B----4-:R-:W-:Y:S01]  /*3440*/  FFMA R46, R30, R47, R45 ;  /* 0x0000002f1e2e7223 */ /* 0x010fe2000000002d */
[----:B------:R-:W-:Y:S01]  /*3450*/  LEA R49, R49, R50, 0x2 ;  /* 0x0000003231317211 */ /* 0x000fe200078e10ff */
[----:B------:R-:W-:Y:S02]  /*3460*/  IMAD.U32 R47, RZ, RZ, UR17 ;  /* 0x00000011ff2f7e24 */ /* 0x000fe4000f8e00ff */
[----:B-----5:R-:W-:Y:S01]  /*3470*/  FFMA R45, R31, R2, R46 ;  /* 0x000000021f2d7223 */ /* 0x020fe2000000002e */
[----:B------:R-:W-:Y:S01]  /*3480*/  LEA R48, R48, R49, 0x2 ;  /* 0x0000003130307211 */ /* 0x000fe200078e10ff */
[----:B------:R0:W1:Y:S02]  /*3490*/  LDS R2, [R50] ;  /* 0x0000000032027984 */ /* 0x0000640000000800 */
[----:B------:R-:W-:Y:S01]  /*34a0*/  FFMA R46, R32, R43, R45 ;  /* 0x0000002b202e7223 */ /* 0x000fe2000000002d */
[----:B------:R-:W-:Y:S01]  /*34b0*/  LEA R47, R47, R48, 0x2 ;  /* 0x000000302f2f7211 */ /* 0x000fe200078e10ff */
[----:B------:R-:W2:Y:S01]  /*34c0*/  LDS R49, [R49] ;  /* 0x0000000031317984 */ /* 0x000ea20000000800 */
[----:B------:R-:W-:-:S02]  /*34d0*/  MOV R45, UR17 ;  /* 0x00000011002d7c02 */ /* 0x000fc40008000f00 */
[----:B------:R-:W-:Y:S01]  /*34e0*/  LEA R44, R44, R47, 0x2 ;  /* 0x0000002f2c2c7211 */ /* 0x000fe200078e10ff */
[----:B------:R-:W3:Y:S01]  /*34f0*/  LDS R48, [R48] ;  /* 0x0000000030307984 */ /* 0x000ee20000000800 */
[----:B0-----:R-:W-:Y:S02]  /*3500*/  MOV R50, UR17 ;  /* 0x0000001100327c02 */ /* 0x001fe40008000f00 */
[----:B------:R-:W-:Y:S01]  /*3510*/  IADD3 R43, PT, PT, R8, R3, RZ ;  /* 0x00000003082b7210 */ /* 0x000fe20007ffe0ff */
[----:B------:R-:W0:Y:S01]  /*3520*/  LDS R47, [R47] ;  /* 0x000000002f2f7984 */ /* 0x000e220000000800 */
[----:B------:R-:W-:Y:S02]  /*3530*/  IMAD R45, R45, 0x4, R44 ;  /* 0x000000042d2d7824 */ /* 0x000fe400078e022c */
[----:B------:R-:W-:Y:S01]  /*3540*/  LEA R43, R43, UR14, 0x2 ;  /* 0x0000000e2b2b7c11 */ /* 0x000fe2000f8e10ff */
[----:B------:R-:W4:Y:S02]  /*3550*/  LDS R44, [R44] ;  /* 0x000000002c2c7984 */ /* 0x000f240000000800 */
[----:B------:R-:W-:-:S02]  /*3560*/  LEA R50, R50, R45, 0x2 ;  /* 0x0000002d32327211 */ /* 0x000fc400078e10ff */
[----:B------:R-:W5:Y:S04]  /*3570*/  LDS R45, [R45] ;  /* 0x000000002d2d7984 */ /* 0x000f680000000800 */
[----:B------:R-:W5:Y:S04]  /*3580*/  LDS R50, [R50] ;  /* 0x0000000032327984 */ /* 0x000f680000000800 */
[----:B------:R-:W5:Y:S01]  /*3590*/  LDS R3, [R43] ;  /* 0x000000002b037984 */ /* 0x000f620000000800 */
[----:B-1----:R-:W-:Y:S02]  /*35a0*/  FFMA R51, R33, R2, R46 ;  /* 0x0000000221337223 */ /* 0x002fe4000000002e */
[----:B------:R-:W1:Y:S02]  /*35b0*/  MUFU.RCP R46, R41 ;  /* 0x00000029002e7308 */ /* 0x000e640000001000 */
[----:B--2---:R-:W-:-:S04]  /*35c0*/  FFMA R2, R34, R49, R51 ;  /* 0x0000003122027223 */ /* 0x004fc80000000033 */
[----:B---3--:R-:W-:-:S04]  /*35d0*/  FFMA R49, R35, R48, R2 ;  /* 0x0000003023317223 */ /* 0x008fc80000000002 */
[----:B0-----:R-:W-:-:S04]  /*35e0*/  FFMA R2, R36, R47, R49 ;  /* 0x0000002f24027223 */ /* 0x001fc80000000031 */
[----:B----4-:R-:W-:-:S04]  /*35f0*/  FFMA R47, R37, R44, R2 ;  /* 0x0000002c252f7223 */ /* 0x010fc80000000002 */
[----:B-----5:R-:W-:Y:S01]  /*3600*/  FFMA R2, R38, R45, R47 ;  /* 0x0000002d26027223 */ /* 0x020fe2000000002f */
[----:B-1----:R-:W-:-:S03]  /*3610*/  FFMA R47, -R41, R46, 1 ;  /* 0x3f800000292f7423 */ /* 0x002fc6000000012e */
[----:B------:R-:W-:Y:S01]  /*3620*/  FFMA R45, R39, R50, R2 ;  /* 0x00000032272d7223 */ /* 0x000fe20000000002 */
[----:B------:R-:W-:-:S03]  /*3630*/  FFMA R47, R46, R47, R46 ;  /* 0x0000002f2e2f7223 */ /* 0x000fc6000000002e */
[----:B------:R-:W-:-:S04]  /*3640*/  FMUL R45, R40, R45 ;  /* 0x0000002d282d7220 */ /* 0x000fc80000400000 */
[----:B------:R-:W-:-:S04]  /*3650*/  FFMA R2, R42, R3, R45 ;  /* 0x000000032a027223 */ /* 0x000fc8000000002d */
[----:B------:R-:W0:Y:S01]  /*3660*/  FCHK P0, R2, R41 ;  /* 0x0000002902007302 */ /* 0x000e220000000000 */
[----:B------:R-:W-:-:S04]  /*3670*/  FFMA R44, R2, R47, RZ ;  /* 0x0000002f022c7223 */ /* 0x000fc800000000ff */
[----:B------:R-:W-:-:S04]  /*3680*/  FFMA R3, -R41, R44, R2 ;  /* 0x0000002c29037223 */ /* 0x000fc80000000102 */
[----:B------:R-:W-:Y:S01]  /*3690*/  FFMA R44, R47, R3, R44 ;  /* 0x000000032f2c7223 */ /* 0x000fe2000000002c */
[----:B0-----:R-:W-:Y:S06]  /*36a0*/  @!P0 BRA `(.L_x_24) ;  /* 0x0000000000088947 */ /* 0x001fec0003800000 */
[----:B------:R-:W-:-:S07]  /*36b0*/  MOV R45, 0x36d0 ;  /* 0x000036d0002d7802 */ /* 0x000fce0000000f00 */
[----:B------:R-:W-:Y:S05]  /*36c0*/  CALL.REL.NOINC `($__internal_0_$__cuda_sm3x_div_rn_noftz_f32_slowpath) ;  /* 0x00000008001c7944 */ /* 0x000fea0003c00000 */
.L_x_24:
[----:B------:R-:W-:Y:S05]  /*36d0*/  BSYNC.RECONVERGENT B0 ;  /* 0x0000000000007941 */ /* 0x000fea0003800200 */
.L_x_23:
[----:B------:R0:W-:Y:S01]  /*36e0*/  STS [R43], R44 ;  /* 0x0000002c2b007388 */ /* 0x0001e20000000800 */
[----:B------:R-:W-:Y:S05]  /*36f0*/  BRA.U UP0, `(.L_x_25) ;  /* 0xfffffff500a07547 */ /* 0x000fea000b83ffff */
.L_x_22:
[----:B------:R-:W-:Y:S01]  /*3700*/  ISETP.NE.AND P0, PT, R4, RZ, PT ;  /* 0x000000ff0400720c */ /* 0x000fe20003f05270 */
[----:B------:R-:W5:Y:S01]  /*3710*/  LDCU UR5, c[0x0][0x3b8] ;  /* 0x00007700ff0577ac */ /* 0x000f620008000800 */
[----:B------:R-:W-:-:S11]  /*3720*/  UIADD3 UR4, UPT, UPT, UR4, 0x1, URZ ;  /* 0x0000000104047890 */ /* 0x000fd6000fffe0ff */
[----:B0-----:R-:W0:Y:S01]  /*3730*/  @!P0 LDS R0, [R7+UR10] ;  /* 0x0000000a07008984 */ /* 0x001e220008000800 */
[----:B-----5:R-:W-:-:S03]  /*3740*/  UISETP.NE.AND UP0, UPT, UR4, UR5, UPT ;  /* 0x000000050400728c */ /* 0x020fc6000bf05270 */
[----:B0-----:R-:W-:Y:S04]  /*3750*/  @!P0 STS [R7+UR7], R0 ;  /* 0x0000000007008988 */ /* 0x001fe80008000807 */
[----:B--2-4-:R-:W0:Y:S04]  /*3760*/  @!P0 LDS R2, [R7+UR11] ;  /* 0x0000000b07028984 */ /* 0x014e280008000800 */
[----:B0-----:R2:W-:Y:S01]  /*3770*/  @!P0 STS [R7+UR8], R2 ;  /* 0x0000000207008988 */ /* 0x0015e20008000808 */
[----:B------:R-:W-:Y:S05]  /*3780*/  BRA.U UP0, `(.L_x_26) ;  /* 0xffffffd5007c7547 */ /* 0x000fea000b83ffff */
.L_x_5:
[----:B------:R-:W4:Y:S02]  /*3790*/  LDC R3, c[0x0][0x3b0] ;  /* 0x0000ec00ff037b82 */ /* 0x000f240000000800 */
[----:B----4-:R-:W-:-:S13]  /*37a0*/  ISETP.GE.AND P0, PT, R3, 0x20, PT ;  /* 0x000000200300780c */ /* 0x010fda0003f06270 */
[----:B------:R-:W-:Y:S05]  /*37b0*/  @!P0 EXIT ;  /* 0x000000000000894d */ /* 0x000fea0003800000 */
[----:B------:R-:W-:Y:S01]  /*37c0*/  UIADD3 UR4, UPT, UPT, UR6, -0x1, URZ ;  /* 0xffffffff06047890 */ /* 0x000fe2000fffe0ff */
[----:B0-2---:R-:W-:Y:S02]  /*37d0*/  HFMA2 R7, -RZ, RZ, 0, 0 ;  /* 0x00000000ff077431 */ /* 0x005fe400000001ff */
[----:B------:R-:W-:Y:S01]  /*37e0*/  IMAD R5, R5, R3, R5 ;  /* 0x0000000305057224 */ /* 0x000fe200078e0205 */
[----:B------:R-:W-:Y:S02]  /*37f0*/  ULOP3.LUT UR7, UR6, 0x7, URZ, 0xc0, !UPT ;  /* 0x0000000706077892 */ /* 0x000fe4000f8ec0ff */
[----:B------:R-:W-:-:S09]  /*3800*/  UISETP.GE.U32.AND UP0, UPT, UR4, 0x7, UPT ;  /* 0x000000070400788c */ /* 0x000fd2000bf06070 */
[----:B------:R-:W-:Y:S05]  /*3810*/  BRA.U !UP0, `(.L_x_27) ;  /* 0x0000000108b87547 */ /* 0x000fea000b800000 */
[----:B------:R-:W0:Y:S01]  /*3820*/  S2UR UR5, SR_CgaCtaId ;  /* 0x00000000000579c3 */ /* 0x000e220000008800 */
[----:B------:R-:W-:Y:S01]  /*3830*/  ULOP3.LUT UR8, UR6, 0x3fffff8, URZ, 0xc0, !UPT ;  /* 0x03fffff806087892 */ /* 0x000fe2000f8ec0ff */
[----:B------:R-:W-:Y:S01]  /*3840*/  IMAD.MOV.U32 R0, RZ, RZ, RZ ;  /* 0x000000ffff007224 */ /* 0x000fe200078e00ff */
[----:B------:R-:W-:Y:S02]  /*3850*/  UMOV UR4, 0x400 ;  /* 0x0000040000047882 */ /* 0x000fe40000000000 */
[----:B------:R-:W-:Y:S02]  /*3860*/  UIADD3 UR4, UPT, UPT, UR4, 0x6280, URZ ;  /* 0x0000628004047890 */ /* 0x000fe4000fffe0ff */
[----:B------:R-:W-:Y:S01]  /*3870*/  MOV R7, UR8 ;  /* 0x0000000800077c02 */ /* 0x000fe20008000f00 */
[----:B------:R-:W2:Y:S01]  /*3880*/  LDC.64 R8, c[0x0][0x3a0] ;  /* 0x0000e800ff087b82 */ /* 0x000ea20000000a00 */
[----:B0-----:R-:W-:-:S12]  /*3890*/  ULEA UR4, UR5, UR4, 0x18 ;  /* 0x0000000405047291 */ /* 0x001fd8000f8ec0ff */
.L_x_28:
[C---:B-1----:R-:W-:Y:S02]  /*38a0*/  LEA R2, R0.reuse, R4, 0x5 ;  /* 0x0000000400027211 */ /* 0x042fe400078e28ff */
[----:B------:R-:W-:Y:S02]  /*38b0*/  IADD3 R0, PT, PT, R0, 0x8, RZ ;  /* 0x0000000800007810 */ /* 0x000fe40007ffe0ff */
[----:B--2---:R-:W-:Y:S01]  /*38c0*/  IADD3 R10, PT, PT, R5, R2, RZ ;  /* 0x00000002050a7210 */ /* 0x004fe20007ffe0ff */
[----:B------:R-:W-:Y:S01]  /*38d0*/  IMAD R17, R6, R3, R2 ;  /* 0x0000000306117224 */ /* 0x000fe200078e0202 */
[----:B------:R-:W-:Y:S02]  /*38e0*/  ISETP.NE.AND P0, PT, R0, R7, PT ;  /* 0x000000070000720c */ /* 0x000fe40003f05270 */
[----:B------:R-:W-:Y:S01]  /*38f0*/  LEA R16, R10, UR4, 0x2 ;  /* 0x000000040a107c11 */ /* 0x000fe2000f8e10ff */
[C---:B------:R-:W-:Y:S01]  /*3900*/  VIADD R15, R17.reuse, 0x40 ;  /* 0x00000040110f7836 */ /* 0x040fe20000000000 */
[C---:B------:R-:W-:Y:S01]  /*3910*/  IADD3 R13, PT, PT, R17.reuse, 0x20, RZ ;  /* 0x00000020110d7810 */ /* 0x040fe20007ffe0ff */
[C-C-:B--2---:R-:W-:Y:S01]  /*3920*/  IMAD.WIDE.U32 R10, R17.reuse, 0x4, R8.reuse ;  /* 0x00000004110a7825 */ /* 0x144fe200078e0008 */
[C---:B------:R-:W-:Y:S01]  /*3930*/  IADD3 R19, PT, PT, R17.reuse, 0x60, RZ ;  /* 0x0000006011137810 */ /* 0x040fe20007ffe0ff */
[----:B------:R-:W0:Y:S01]  /*3940*/  LDS R23, [R16] ;  /* 0x0000000010177984 */ /* 0x000e220000000800 */
[----:B------:R-:W-:Y:S01]  /*3950*/  IADD3 R21, PT, PT, R17, 0x80, RZ ;  /* 0x0000008011157810 */ /* 0x000fe20007ffe0ff */
[--C-:B------:R-:W-:Y:S01]  /*3960*/  IMAD.WIDE.U32 R12, R13, 0x4, R8.reuse ;  /* 0x000000040d0c7825 */ /* 0x100fe200078e0008 */
[C---:B------:R-:W-:Y:S01]  /*3970*/  IADD3 R35, PT, PT, R17.reuse, 0xa0, RZ ;  /* 0x000000a011237810 */ /* 0x040fe20007ffe0ff */
[----:B------:R-:W1:Y:S01]  /*3980*/  LDS R25, [R16+0x80] ;  /* 0x0000800010197984 */ /* 0x000e620000000800 */
[----:B------:R-:W-:Y:S01]  /*3990*/  IADD3 R39, PT, PT, R17, 0xc0, RZ ;  /* 0x000000c011277810 */ /* 0x000fe20007ffe0ff */
[----:B------:R-:W-:-:S02]  /*39a0*/  IMAD.WIDE.U32 R14, R15, 0x4, R8 ;  /* 0x000000040f0e7825 */ /* 0x000fc400078e0008 */
[----:B------:R-:W2:Y:S02]  /*39b0*/  LDS R27, [R16+0x100] ;  /* 0x00010000101b7984 */ /* 0x000ea40000000800 */
[----:B------:R-:W-:Y:S02]  /*39c0*/  VIADD R43, R17, 0xe0 ;  /* 0x000000e0112b7836 */ /* 0x000fe40000000000 */
[----:B------:R-:W4:Y:S04]  /*39d0*/  LDS R29, [R16+0x180] ;  /* 0x00018000101d7984 */ /* 0x000f280000000800 */
[----:B------:R-:W5:Y:S04]  /*39e0*/  LDS R31, [R16+0x200] ;  /* 0x00020000101f7984 */ /* 0x000f680000000800 */
[----:B------:R-:W3:Y:S04]  /*39f0*/  LDS R33, [R16+0x280] ;  /* 0x0002800010217984 */ /* 0x000ee80000000800 */
[----:B------:R-:W3:Y:S04]  /*3a00*/  LDS R37, [R16+0x300] ;  /* 0x0003000010257984 */ /* 0x000ee80000000800 */
[----:B------:R0:W3:Y:S02]  /*3a10*/  LDS R41, [R16+0x380] ;  /* 0x0003800010297984 */ /* 0x0000e40000000800 */
[----:B0-----:R-:W-:-:S04]  /*3a20*/  IMAD.WIDE.U32 R16, R19, 0x4, R8 ;  /* 0x0000000413107825 */ /* 0x001fc800078e0008 */
[--C-:B------:R-:W-:Y:S01]  /*3a30*/  IMAD.WIDE.U32 R18, R21, 0x4, R8.reuse ;  /* 0x0000000415127825 */ /* 0x100fe200078e0008 */
[----:B------:R0:W-:Y:S03]  /*3a40*/  STG.E desc[UR12][R10.64], R23 ;  /* 0x000000170a007986 */ /* 0x0001e6000c10190c */
[--C-:B------:R-:W-:Y:S01]  /*3a50*/  IMAD.WIDE.U32 R20, R35, 0x4, R8.reuse ;  /* 0x0000000423147825 */ /* 0x100fe200078e0008 */
[----:B-1----:R1:W-:Y:S04]  /*3a60*/  STG.E desc[UR12][R12.64], R25 ;  /* 0x000000190c007986 */ /* 0x0023e8000c10190c */
[----:B--2---:R2:W-:Y:S01]  /*3a70*/  STG.E desc[UR12][R14.64], R27 ;  /* 0x0000001b0e007986 */ /* 0x0045e2000c10190c */
[----:B0-----:R-:W-:-:S03]  /*3a80*/  IMAD.WIDE.U32 R10, R39, 0x4, R8 ;  /* 0x00000004270a7825 */ /* 0x001fc600078e0008 */
[----:B----4-:R2:W-:Y:S01]  /*3a90*/  STG.E desc[UR12][R16.64], R29 ;  /* 0x0000001d10007986 */ /* 0x0105e2000c10190c */
[----:B-1----:R-:W-:-:S03]  /*3aa0*/  IMAD.WIDE.U32 R12, R43, 0x4, R8 ;  /* 0x000000042b0c7825 */ /* 0x002fc600078e0008 */
[----:B-----5:R2:W-:Y:S04]  /*3ab0*/  STG.E desc[UR12][R18.64], R31 ;  /* 0x0000001f12007986 */ /* 0x0205e8000c10190c */
[----:B---3--:R2:W-:Y:S04]  /*3ac0*/  STG.E desc[UR12][R20.64], R33 ;  /* 0x0000002114007986 */ /* 0x0085e8000c10190c */
[----:B------:R2:W-:Y:S04]  /*3ad0*/  STG.E desc[UR12][R10.64], R37 ;  /* 0x000000250a007986 */ /* 0x0005e8000c10190c */
[----:B------:R2:W-:Y:S01]  /*3ae0*/  STG.E desc[UR12][R12.64], R41 ;  /* 0x000000290c007986 */ /* 0x0005e2000c10190c */
[----:B------:R-:W-:Y:S05]  /*3af0*/  @P0 BRA `(.L_x_28) ;  /* 0xfffffffc00680947 */ /* 0x000fea000383ffff */
.L_x_27:
[----:B------:R-:W-:-:S13]  /*3b00*/  ISETP.NE.AND P0, PT, RZ, UR7, PT ;  /* 0x00000007ff007c0c */ /* 0x000fda000bf05270 */
[----:B------:R-:W-:Y:S05]  /*3b10*/  @!P0 EXIT ;  /* 0x000000000000894d */ /* 0x000fea0003800000 */
[----:B------:R-:W-:Y:S02]  /*3b20*/  UISETP.GE.U32.AND UP0, UPT, UR7, 0x4, UPT ;  /* 0x000000040700788c */ /* 0x000fe4000bf06070 */
[----:B------:R-:W-:-:S07]  /*3b30*/  ULOP3.LUT UR7, UR6, 0x3, URZ, 0xc0, !UPT ;  /* 0x0000000306077892 */ /* 0x000fce000f8ec0ff */
[----:B------:R-:W-:Y:S05]  /*3b40*/  BRA.U !UP0, `(.L_x_29) ;  /* 0x0000000108647547 */ /* 0x000fea000b800000 */
[----:B------:R-:W0:Y:S01]  /*3b50*/  S2UR UR5, SR_CgaCtaId ;  /* 0x00000000000579c3 */ /* 0x000e220000008800 */
[----:B------:R-:W-:Y:S01]  /*3b60*/  UMOV UR4, 0x400 ;  /* 0x0000040000047882 */ /* 0x000fe20000000000 */
[C---:B-1----:R-:W-:Y:S01]  /*3b70*/  LEA R0, R7.reuse, R4, 0x5 ;  /* 0x0000000407007211 */ /* 0x042fe200078e28ff */
[----:B------:R-:W-:Y:S01]  /*3b80*/  UIADD3 UR4, UPT, UPT, UR4, 0x6280, URZ ;  /* 0x0000628004047890 */ /* 0x000fe2000fffe0ff */
[----:B------:R-:W-:Y:S02]  /*3b90*/  IADD3 R7, PT, PT, R7, 0x4, RZ ;  /* 0x0000000407077810 */ /* 0x000fe40007ffe0ff */
[----:B------:R-:W-:Y:S01]  /*3ba0*/  IADD3 R2, PT, PT, R5, R0, RZ ;  /* 0x0000000005027210 */ /* 0x000fe20007ffe0ff */
[----:B------:R-:W-:Y:S01]  /*3bb0*/  IMAD R9, R6, R3, R0 ;  /* 0x0000000306097224 */ /* 0x000fe200078e0200 */
[----:B--2---:R-:W1:Y:S03]  /*3bc0*/  LDC.64 R14, c[0x0][0x3a0] ;  /* 0x0000e800ff0e7b82 */ /* 0x004e660000000a00 */
[C---:B------:R-:W-:Y:S01]  /*3bd0*/  VIADD R13, R9.reuse, 0x40 ;  /* 0x00000040090d7836 */ /* 0x040fe20000000000 */
[----:B------:R-:W-:-:S02]  /*3be0*/  IADD3 R11, PT, PT, R9, 0x20, RZ ;  /* 0x00000020090b7810 */ /* 0x000fc40007ffe0ff */
[----:B------:R-:W-:Y:S01]  /*3bf0*/  IADD3 R25, PT, PT, R9, 0x60, RZ ;  /* 0x0000006009197810 */ /* 0x000fe20007ffe0ff */
[----:B0-----:R-:W-:-:S06]  /*3c00*/  ULEA UR4, UR5, UR4, 0x18 ;  /* 0x0000000405047291 */ /* 0x001fcc000f8ec0ff */
[----:B------:R-:W-:Y:S01]  /*3c10*/  LEA R2, R2, UR4, 0x2 ;  /* 0x0000000402027c11 */ /* 0x000fe2000f8e10ff */
[----:B-1----:R-:W-:-:S04]  /*3c20*/  IMAD.WIDE.U32 R8, R9, 0x4, R14 ;  /* 0x0000000409087825 */ /* 0x002fc800078e000e */
[----:B------:R-:W0:Y:S01]  /*3c30*/  LDS R17, [R2] ;  /* 0x0000000002117984 */ /* 0x000e220000000800 */
[----:B------:R-:W-:-:S03]  /*3c40*/  IMAD.WIDE.U32 R10, R11, 0x4, R14 ;  /* 0x000000040b0a7825 */ /* 0x000fc600078e000e */
[----:B------:R-:W1:Y:S01]  /*3c50*/  LDS R19, [R2+0x80] ;  /* 0x0000800002137984 */ /* 0x000e620000000800 */
[----:B------:R-:W-:-:S03]  /*3c60*/  IMAD.WIDE.U32 R12, R13, 0x4, R14 ;  /* 0x000000040d0c7825 */ /* 0x000fc600078e000e */
[----:B------:R-:W2:Y:S01]  /*3c70*/  LDS R21, [R2+0x100] ;  /* 0x0001000002157984 */ /* 0x000ea20000000800 */
[----:B------:R-:W-:-:S03]  /*3c80*/  IMAD.WIDE.U32 R14, R25, 0x4, R14 ;  /* 0x00000004190e7825 */ /* 0x000fc600078e000e */
[----:B------:R-:W4:Y:S04]  /*3c90*/  LDS R23, [R2+0x180] ;  /* 0x0001800002177984 */ /* 0x000f280000000800 */
[----:B0-----:R0:W-:Y:S04]  /*3ca0*/  STG.E desc[UR12][R8.64], R17 ;  /* 0x0000001108007986 */ /* 0x0011e8000c10190c */
[----:B-1----:R0:W-:Y:S04]  /*3cb0*/  STG.E desc[UR12][R10.64], R19 ;  /* 0x000000130a007986 */ /* 0x0021e8000c10190c */
[----:B--2---:R0:W-:Y:S04]  /*3cc0*/  STG.E desc[UR12][R12.64], R21 ;  /* 0x000000150c007986 */ /* 0x0041e8000c10190c */
[----:B----4-:R0:W-:Y:S02]  /*3cd0*/  STG.E desc[UR12][R14.64], R23 ;  /* 0x000000170e007986 */ /* 0x0101e4000c10190c */
.L_x_29:
[----:B------:R-:W-:-:S13]  /*3ce0*/  ISETP.NE.AND P0, PT, RZ, UR7, PT ;  /* 0x00000007ff007c0c */ /* 0x000fda000bf05270 */
[----:B------:R-:W-:Y:S05]  /*3cf0*/  @!P0 EXIT ;  /* 0x000000000000894d */ /* 0x000fea0003800000 */
[----:B------:R-:W-:-:S09]  /*3d00*/  UISETP.NE.AND UP0, UPT, UR7, 0x1, UPT ;  /* 0x000000010700788c */ /* 0x000fd2000bf05270 */
[----:B------:R-:W-:Y:S05]  /*3d10*/  BRA.U !UP0, `(.L_x_30) ;  /* 0x0000000108447547 */ /* 0x000fea000b800000 */
[----:B------:R-:W4:Y:S01]  /*3d20*/  S2UR UR5, SR_CgaCtaId ;  /* 0x00000000000579c3 */ /* 0x000f220000008800 */
[----:B------:R-:W-:Y:S01]  /*3d30*/  UMOV UR4, 0x400 ;  /* 0x0000040000047882 */ /* 0x000fe20000000000 */
[C---:B-1----:R-:W-:Y:S01]  /*3d40*/  LEA R0, R7.reuse, R4, 0x5 ;  /* 0x0000000407007211 */ /* 0x042fe200078e28ff */
[----:B------:R-:W-:Y:S01]  /*3d50*/  UIADD3 UR4, UPT, UPT, UR4, 0x6280, URZ ;  /* 0x0000628004047890 */ /* 0x000fe2000fffe0ff */
[----:B------:R-:W-:Y:S02]  /*3d60*/  IADD3 R7, PT, PT, R7, 0x2, RZ ;  /* 0x0000000207077810 */ /* 0x000fe40007ffe0ff */
[----:B------:R-:W-:Y:S01]  /*3d70*/  IADD3 R2, PT, PT, R5, R0, RZ ;  /* 0x0000000005027210 */ /* 0x000fe20007ffe0ff */
[----:B0-2---:R-:W-:Y:S01]  /*3d80*/  IMAD R11, R6, R3, R0 ;  /* 0x00000003060b7224 */ /* 0x005fe200078e0200 */
[----:B------:R-:W0:Y:S03]  /*3d90*/  LDC.64 R8, c[0x0][0x3a0] ;  /* 0x0000e800ff087b82 */ /* 0x000e260000000a00 */
[----:B------:R-:W-:Y:S01]  /*3da0*/  VIADD R17, R11, 0x20 ;  /* 0x000000200b117836 */ /* 0x000fe20000000000 */
[----:B----4-:R-:W-:-:S06]  /*3db0*/  ULEA UR4, UR5, UR4, 0x18 ;  /* 0x0000000405047291 */ /* 0x010fcc000f8ec0ff */
[----:B------:R-:W-:Y:S01]  /*3dc0*/  LEA R2, R2, UR4, 0x2 ;  /* 0x0000000402027c11 */ /* 0x000fe2000f8e10ff */
[----:B0-----:R-:W-:-:S04]  /*3dd0*/  IMAD.WIDE.U32 R10, R11, 0x4, R8 ;  /* 0x000000040b0a7825 */ /* 0x001fc800078e0008 */
[----:B------:R-:W0:Y:S01]  /*3de0*/  LDS R13, [R2] ;  /* 0x00000000020d7984 */ /* 0x000e220000000800 */
[----:B------:R-:W-:-:S03]  /*3df0*/  IMAD.WIDE.U32 R8, R17, 0x4, R8 ;  /* 0x0000000411087825 */ /* 0x000fc600078e0008 */
[----:B------:R-:W1:Y:S04]  /*3e00*/  LDS R15, [R2+0x80] ;  /* 0x00008000020f7984 */ /* 0x000e680000000800 */
[----:B0-----:R4:W-:Y:S04]  /*3e10*/  STG.E desc[UR12][R10.64], R13 ;  /* 0x0000000d0a007986 */ /* 0x0019e8000c10190c */
[----:B-1----:R4:W-:Y:S02]  /*3e20*/  STG.E desc[UR12][R8.64], R15 ;  /* 0x0000000f08007986 */ /* 0x0029e4000c10190c */
.L_x_30:
[----:B------:R-:W-:-:S04]  /*3e30*/  ULOP3.LUT UR4, UR6, 0x1, URZ, 0xc0, !UPT ;  /* 0x0000000106047892 */ /* 0x000fc8000f8ec0ff */
[----:B------:R-:W-:-:S06]  /*3e40*/  UISETP.NE.U32.AND UP0, UPT, UR4, 0x1, UPT ;  /* 0x000000010400788c */ /* 0x000fcc000bf05070 */
[----:B------:R-:W-:-:S13]  /*3e50*/  PLOP3.LUT P0, PT, PT, PT, UP0, 0x80, 0x8 ;  /* 0x000000000008781c */ /* 0x000fda0003f0f008 */
[----:B------:R-:W-:Y:S05]  /*3e60*/  @P0 EXIT ;  /* 0x000000000000094d */ /* 0x000fea0003800000 */
[----:B------:R-:W5:Y:S01]  /*3e70*/  S2UR UR5, SR_CgaCtaId ;  /* 0x00000000000579c3 */ /* 0x000f620000008800 */
[----:B------:R-:W-:Y:S01]  /*3e80*/  UMOV UR4, 0x400 ;  /* 0x0000040000047882 */ /* 0x000fe20000000000 */
[----:B-1----:R-:W-:Y:S01]  /*3e90*/  LEA R0, R7, R4, 0x5 ;  /* 0x0000000407007211 */ /* 0x002fe200078e28ff */
[----:B------:R-:W-:-:S03]  /*3ea0*/  UIADD3 UR4, UPT, UPT, UR4, 0x6280, URZ ;  /* 0x0000628004047890 */ /* 0x000fc6000fffe0ff */
[----:B------:R-:W-:Y:S01]  /*3eb0*/  IADD3 R5, PT, PT, R5, R0, RZ ;  /* 0x0000000005057210 */ /* 0x000fe20007ffe0ff */
[----:B------:R-:W-:Y:S01]  /*3ec0*/  IMAD R3, R6, R3, R0 ;  /* 0x0000000306037224 */ /* 0x000fe200078e0200 */
[----:B-----5:R-:W-:-:S06]  /*3ed0*/  ULEA UR4, UR5, UR4, 0x18 ;  /* 0x0000000405047291 */ /* 0x020fcc000f8ec0ff */
[----:B------:R-:W-:Y:S02]  /*3ee0*/  LEA R7, R5, UR4, 0x2 ;  /* 0x0000000405077c11 */ /* 0x000fe4000f8e10ff */
[----:B------:R-:W1:Y:S04]  /*3ef0*/  LDC.64 R4, c[0x0][0x3a0] ;  /* 0x0000e800ff047b82 */ /* 0x000e680000000a00 */
[----:B------:R-:W5:Y:S01]  /*3f00*/  LDS R7, [R7] ;  /* 0x0000000007077984 */ /* 0x000f620000000800 */
[----:B-1----:R-:W-:-:S05]  /*3f10*/  IMAD.WIDE.U32 R2, R3, 0x4, R4 ;  /* 0x0000000403027825 */ /* 0x002fca00078e0004 */
[----:B-----5:R-:W-:Y:S01]  /*3f20*/  STG.E desc[UR12][R2.64], R7 ;  /* 0x0000000702007986 */ /* 0x020fe2000c10190c */
[----:B------:R-:W-:Y:S05]  /*3f30*/  EXIT ;  /* 0x000000000000794d */ /* 0x000fea0003800000 */
        .weak           $__internal_0_$__cuda_sm3x_div_rn_noftz_f32_slowpath
        .type           $__internal_0_$__cuda_sm3x_div_rn_noftz_f32_slowpath,@function
        .size           $__internal_0_$__cuda_sm3x_div_rn_noftz_f32_slowpath,(.L_x_43 - $__internal_0_$__cuda_sm3x_div_rn_noftz_f32_slowpath)
$__internal_0_$__cuda_sm3x_div_rn_noftz_f32_slowpath:
[----:B------:R-:W-:Y:S01]  /*3f40*/  SHF.R.U32.HI R44, RZ, 0x17, R41 ;  /* 0x00000017ff2c7819 */ /* 0x000fe20000011629 */
[----:B------:R-:W-:Y:S01]  /*3f50*/  BSSY.RECONVERGENT B1, `(.L_x_31) ;  /* 0x0000065000017945 */ /* 0x000fe20003800200 */
[----:B------:R-:W-:Y:S02]  /*3f60*/  SHF.R.U32.HI R48, RZ, 0x17, R2 ;  /* 0x00000017ff307819 */ /* 0x000fe40000011602 */
[----:B------:R-:W-:Y:S02]  /*3f70*/  LOP3.LUT R44, R44, 0xff, RZ, 0xc0, !PT ;  /* 0x000000ff2c2c7812 */ /* 0x000fe400078ec0ff */
[----:B------:R-:W-:Y:S02]  /*3f80*/  LOP3.LUT R48, R48, 0xff, RZ, 0xc0, !PT ;  /* 0x000000ff30307812 */ /* 0x000fe400078ec0ff */
[----:B------:R-:W-:Y:S02]  /*3f90*/  IADD3 R49, PT, PT, R44, -0x1, RZ ;  /* 0xffffffff2c317810 */ /* 0x000fe40007ffe0ff */
[----:B------:R-:W-:Y:S01]  /*3fa0*/  MOV R47, R2 ;  /* 0x00000002002f7202 */ /* 0x000fe20000000f00 */
[----:B------:R-:W-:Y:S01]  /*3fb0*/  VIADD R51, R48, 0xffffffff ;  /* 0xffffffff30337836 */ /* 0x000fe20000000000 */
[----:B------:R-:W-:-:S02]  /*3fc0*/  ISETP.GT.U32.AND P0, PT, R49, 0xfd, PT ;  /* 0x000000fd3100780c */ /* 0x000fc40003f04070 */
[----:B------:R-:W-:Y:S02]  /*3fd0*/  MOV R50, R41 ;  /* 0x0000002900327202 */ /* 0x000fe40000000f00 */
[----:B------:R-:W-:-:S13]  /*3fe0*/  ISETP.GT.U32.OR P0, PT, R51, 0xfd, P0 ;  /* 0x000000fd3300780c */ /* 0x000fda0000704470 */
[----:B------:R-:W-:Y:S01]  /*3ff0*/  @!P0 MOV R46, RZ ;  /* 0x000000ff002e8202 */ /* 0x000fe20000000f00 */
[----:B------:R-:W-:Y:S06]  /*4000*/  @!P0 BRA `(.L_x_32) ;  /* 0x0000000000608947 */ /* 0x000fec0003800000 */
[----:B------:R-:W-:Y:S02]  /*4010*/  FSETP.GTU.FTZ.AND P1, PT, |R41|, +INF , PT ;  /* 0x7f8000002900780b */ /* 0x000fe40003f3c200 */
[----:B------:R-:W-:Y:S02]  /*4020*/  FSETP.GTU.FTZ.AND P0, PT, |R2|, +INF , PT ;  /* 0x7f8000000200780b */ /* 0x000fe40003f1c200 */
[----:B------:R-:W-:Y:S02]  /*4030*/  MOV R3, R41 ;  /* 0x0000002900037202 */ /* 0x000fe40000000f00 */
[----:B------:R-:W-:-:S13]  /*4040*/  PLOP3.LUT P0, PT, P0, P1, PT, 0xf8, 0x8f ;  /* 0x00000000008f781c */ /* 0x000fda0000703f70 */
[----:B------:R-:W-:Y:S05]  /*4050*/  @P0 BRA `(.L_x_33) ;  /* 0x00000004004c0947 */ /* 0x000fea0003800000 */
[----:B------:R-:W-:-:S13]  /*4060*/  LOP3.LUT P0, RZ, R50, 0x7fffffff, R47, 0xc8, !PT ;  /* 0x7fffffff32ff7812 */ /* 0x000fda000780c82f */
[----:B------:R-:W-:Y:S05]  /*4070*/  @!P0 BRA `(.L_x_34) ;  /* 0x00000004003c8947 */ /* 0x000fea0003800000 */
[C---:B------:R-:W-:Y:S02]  /*4080*/  FSETP.NEU.FTZ.AND P2, PT, |R2|.reuse, +INF , PT ;  /* 0x7f8000000200780b */ /* 0x040fe40003f5d200 */
[----:B------:R-:W-:Y:S02]  /*4090*/  FSETP.NEU.FTZ.AND P1, PT, |R3|, +INF , PT ;  /* 0x7f8000000300780b */ /* 0x000fe40003f3d200 */
[----:B------:R-:W-:-:S11]  /*40a0*/  FSETP.NEU.FTZ.AND P0, PT, |R2|, +INF , PT ;  /* 0x7f8000000200780b */ /* 0x000fd60003f1d200 */
[----:B------:R-:W-:Y:S05]  /*40b0*/  @!P1 BRA !P2, `(.L_x_34) ;  /* 0x00000004002c9947 */ /* 0x000fea0005000000 */
[----:B------:R-:W-:-:S04]  /*40c0*/  LOP3.LUT P2, RZ, R47, 0x7fffffff, RZ, 0xc0, !PT ;  /* 0x7fffffff2fff7812 */ /* 0x000fc8000784c0ff */
[----:B------:R-:W-:-:S13]  /*40d0*/  PLOP3.LUT P1, PT, P1, P2, PT, 0x2f, 0xf2 ;  /* 0x0000000000f2781c */ /* 0x000fda0000f24577 */
[----:B------:R-:W-:Y:S05]  /*40e0*/  @P1 BRA `(.L_x_35) ;  /* 0x0000000400181947 */ /* 0x000fea0003800000 */
[----:B------:R-:W-:-:S04]  /*40f0*/  LOP3.LUT P1, RZ, R50, 0x7fffffff, RZ, 0xc0, !PT ;  /* 0x7fffffff32ff7812 */ /* 0x000fc8000782c0ff */
[----:B------:R-:W-:-:S13]  /*4100*/  PLOP3.LUT P0, PT, P0, P1, PT, 0x2f, 0xf2 ;  /* 0x0000000000f2781c */ /* 0x000fda0000702577 */
[----:B------:R-:W-:Y:S05]  /*4110*/  @P0 BRA `(.L_x_36) ;  /* 0x0000000400000947 */ /* 0x000fea0003800000 */
[----:B------:R-:W-:Y:S02]  /*4120*/  ISETP.GE.AND P0, PT, R51, RZ, PT ;  /* 0x000000ff3300720c */ /* 0x000fe40003f06270 */
[----:B------:R-:W-:-:S11]  /*4130*/  ISETP.GE.AND P1, PT, R49, RZ, PT ;  /* 0x000000ff3100720c */ /* 0x000fd60003f26270 */
[----:B------:R-:W-:Y:S01]  /*4140*/  @P0 IMAD.MOV.U32 R46, RZ, RZ, RZ ;  /* 0x000000ffff2e0224 */ /* 0x000fe200078e00ff */
[----:B------:R-:W-:Y:S01]  /*4150*/  @!P0 MOV R46, 0xffffffc0 ;  /* 0xffffffc0002e8802 */ /* 0x000fe20000000f00 */
[----:B------:R-:W-:Y:S01]  /*4160*/  @!P0 FFMA R47, R2, 1.84467440737095516160e+19, RZ ;  /* 0x5f800000022f8823 */ /* 0x000fe200000000ff */
[----:B------:R-:W-:Y:S02]  /*4170*/  @!P1 FFMA R50, R3, 1.84467440737095516160e+19, RZ ;  /* 0x5f80000003329823 */ /* 0x000fe400000000ff */
[----:B------:R-:W-:-:S07]  /*4180*/  @!P1 IADD3 R46, PT, PT, R46, 0x40, RZ ;  /* 0x000000402e2e9810 */ /* 0x000fce0007ffe0ff */
.L_x_32:
[----:B------:R-:W-:Y:S01]  /*4190*/  LEA R3, R44, 0xc0800000, 0x17 ;  /* 0xc08000002c037811 */ /* 0x000fe200078eb8ff */
[----:B------:R-:W-:Y:S01]  /*41a0*/  BSSY.RECONVERGENT B2, `(.L_x_37) ;  /* 0x0000036000027945 */ /* 0x000fe20003800200 */
[----:B------:R-:W-:Y:S02]  /*41b0*/  IADD3 R48, PT, PT, R48, -0x7f, RZ ;  /* 0xffffff8130307810 */ /* 0x000fe40007ffe0ff */
[----:B------:R-:W-:-:S04]  /*41c0*/  IADD3 R51, PT, PT, -R3, R50, RZ ;  /* 0x0000003203337210 */ /* 0x000fc80007ffe1ff */
[----:B------:R-:W0:Y:S01]  /*41d0*/  MUFU.RCP R2, R51 ;  /* 0x0000003300027308 */ /* 0x000e220000001000 */
[----:B------:R-:W-:-:S04]  /*41e0*/  FADD.FTZ R49, -R51, -RZ ;  /* 0x800000ff33317221 */ /* 0x000fc80000010100 */
[----:B0-----:R-:W-:-:S04]  /*41f0*/  FFMA R3, R2, R49, 1 ;  /* 0x3f80000002037423 */ /* 0x001fc80000000031 */
[----:B------:R-:W-:Y:S01]  /*4200*/  FFMA R3, R2, R3, R2 ;  /* 0x0000000302037223 */ /* 0x000fe20000000002 */
[----:B------:R-:W-:-:S04]  /*4210*/  IMAD R2, R48, -0x800000, R47 ;  /* 0xff80000030027824 */ /* 0x000fc800078e022f */
[----:B------:R-:W-:-:S04]  /*4220*/  FFMA R50, R2, R3, RZ ;  /* 0x0000000302327223 */ /* 0x000fc800000000ff */
[----:B------:R-:W-:-:S04]  /*4230*/  FFMA R47, R49, R50, R2 ;  /* 0x00000032312f7223 */ /* 0x000fc80000000002 */
[----:B------:R-:W-:Y:S01]  /*4240*/  FFMA R50, R3, R47, R50 ;  /* 0x0000002f03327223 */ /* 0x000fe20000000032 */
[----:B------:R-:W-:-:S03]  /*4250*/  IADD3 R47, PT, PT, R48, 0x7f, -R44 ;  /* 0x0000007f302f7810 */ /* 0x000fc60007ffe82c */
[----:B------:R-:W-:Y:S02]  /*4260*/  FFMA R49, R49, R50, R2 ;  /* 0x0000003231317223 */ /* 0x000fe40000000002 */
[----:B------:R-:W-:Y:S02]  /*4270*/  IMAD.IADD R47, R47, 0x1, R46 ;  /* 0x000000012f2f7824 */ /* 0x000fe400078e022e */
[----:B------:R-:W-:-:S05]  /*4280*/  FFMA R2, R3, R49, R50 ;  /* 0x0000003103027223 */ /* 0x000fca0000000032 */
[----:B------:R-:W-:-:S04]  /*4290*/  SHF.R.U32.HI R44, RZ, 0x17, R2 ;  /* 0x00000017ff2c7819 */ /* 0x000fc80000011602 */
[----:B------:R-:W-:-:S04]  /*42a0*/  LOP3.LUT R44, R44, 0xff, RZ, 0xc0, !PT ;  /* 0x000000ff2c2c7812 */ /* 0x000fc800078ec0ff */
[----:B------:R-:W-:-:S04]  /*42b0*/  IADD3 R46, PT, PT, R44, R47, RZ ;  /* 0x0000002f2c2e7210 */ /* 0x000fc80007ffe0ff */
[----:B------:R-:W-:-:S04]  /*42c0*/  IADD3 R44, PT, PT, R46, -0x1, RZ ;  /* 0xffffffff2e2c7810 */ /* 0x000fc80007ffe0ff */
[----:B------:R-:W-:-:S13]  /*42d0*/  ISETP.GE.U32.AND P0, PT, R44, 0xfe, PT ;  /* 0x000000fe2c00780c */ /* 0x000fda0003f06070 */
[----:B------:R-:W-:Y:S05]  /*42e0*/  @!P0 BRA `(.L_x_38) ;  /* 0x0000000000808947 */ /* 0x000fea0003800000 */
[----:B------:R-:W-:-:S13]  /*42f0*/  ISETP.GT.AND P0, PT, R46, 0xfe, PT ;  /* 0x000000fe2e00780c */ /* 0x000fda0003f04270 */
[----:B------:R-:W-:Y:S05]  /*4300*/  @P0 BRA `(.L_x_39) ;  /* 0x00000000006c0947 */ /* 0x000fea0003800000 */
[----:B------:R-:W-:-:S13]  /*4310*/  ISETP.GE.AND P0, PT, R46, 0x1, PT ;  /* 0x000000012e00780c */ /* 0x000fda0003f06270 */
[----:B------:R-:W-:Y:S05]  /*4320*/  @P0 BRA `(.L_x_40) ;  /* 0x0000000000740947 */ /* 0x000fea0003800000 */
[----:B------:R-:W-:Y:S02]  /*4330*/  ISETP.GE.AND P0, PT, R46, -0x18, PT ;  /* 0xffffffe82e00780c */ /* 0x000fe40003f06270 */
[----:B------:R-:W-:-:S11]  /*4340*/  LOP3.LUT R2, R2, 0x80000000, RZ, 0xc0, !PT ;  /* 0x8000000002027812 */ /* 0x000fd600078ec0ff */
[----:B------:R-:W-:Y:S05]  /*4350*/  @!P0 BRA `(.L_x_40) ;  /* 0x0000000000688947 */ /* 0x000fea0003800000 */
[CCC-:B------:R-:W-:Y:S01]  /*4360*/  FFMA.RZ R47, R3.reuse, R49.reuse, R50.reuse ;  /* 0x00000031032f7223 */ /* 0x1c0fe2000000c032 */
[C---:B------:R-:W-:Y:S01]  /*4370*/  IADD3 R48, PT, PT, R46.reuse, 0x20, RZ ;  /* 0x000000202e307810 */ /* 0x040fe20007ffe0ff */
[CCC-:B------:R-:W-:Y:S01]  /*4380*/  FFMA.RP R44, R3.reuse, R49.reuse, R50.reuse ;  /* 0x00000031032c7223 */ /* 0x1c0fe20000008032 */
[----:B------:R-:W-:Y:S01]  /*4390*/  FFMA.RM R3, R3, R49, R50 ;  /* 0x0000003103037223 */ /* 0x000fe20000004032 */
[C---:B------:R-:W-:Y:S02]  /*43a0*/  ISETP.NE.AND P2, PT, R46.reuse, RZ, PT ;  /* 0x000000ff2e00720c */ /* 0x040fe40003f45270 */
[----:B------:R-:W-:Y:S02]  /*43b0*/  LOP3.LUT R47, R47, 0x7fffff, RZ, 0xc0, !PT ;  /* 0x007fffff2f2f7812 */ /* 0x000fe400078ec0ff */
[----:B------:R-:W-:Y:S02]  /*43c0*/  ISETP.NE.AND P1, PT, R46, RZ, PT ;  /* 0x000000ff2e00720c */ /* 0x000fe40003f25270 */
[----:B------:R-:W-:-:S02]  /*43d0*/  LOP3.LUT R47, R47, 0x800000, RZ, 0xfc, !PT ;  /* 0x008000002f2f7812 */ /* 0x000fc400078efcff */
[----:B------:R-:W-:Y:S02]  /*43e0*/  IADD3 R46, PT, PT, -R46, RZ, RZ ;  /* 0x000000ff2e2e7210 */ /* 0x000fe40007ffe1ff */
[----:B------:R-:W-:Y:S02]  /*43f0*/  SHF.L.U32 R48, R47, R48, RZ ;  /* 0x000000302f307219 */ /* 0x000fe400000006ff */
[----:B------:R-:W-:Y:S02]  /*4400*/  FSETP.NEU.FTZ.AND P0, PT, R44, R3, PT ;  /* 0x000000032c00720b */ /* 0x000fe40003f1d000 */
[----:B------:R-:W-:Y:S02]  /*4410*/  SEL R44, R46, RZ, P2 ;  /* 0x000000ff2e2c7207 */ /* 0x000fe40001000000 */
[----:B------:R-:W-:Y:S02]  /*4420*/  ISETP.NE.AND P1, PT, R48, RZ, P1 ;  /* 0x000000ff3000720c */ /* 0x000fe40000f25270 */
[----:B------:R-:W-:-:S02]  /*4430*/  SHF.R.U32.HI R44, RZ, R44, R47 ;  /* 0x0000002cff2c7219 */ /* 0x000fc4000001162f */
[----:B------:R-:W-:Y:S02]  /*4440*/  PLOP3.LUT P0, PT, P0, P1, PT, 0xf8, 0x8f ;  /* 0x00000000008f781c */ /* 0x000fe40000703f70 */
[----:B------:R-:W-:Y:S02]  /*4450*/  SHF.R.U32.HI R46, RZ, 0x1, R44 ;  /* 0x00000001ff2e7819 */ /* 0x000fe4000001162c */
[----:B------:R-:W-:-:S04]  /*4460*/  SEL R3, RZ, 0x1, !P0 ;  /* 0x00000001ff037807 */ /* 0x000fc80004000000 */
[----:B------:R-:W-:-:S04]  /*4470*/  LOP3.LUT R3, R3, 0x1, R46, 0xf8, !PT ;  /* 0x0000000103037812 */ /* 0x000fc800078ef82e */
[----:B------:R-:W-:-:S05]  /*4480*/  LOP3.LUT R3, R3, R44, RZ, 0xc0, !PT ;  /* 0x0000002c03037212 */ /* 0x000fca00078ec0ff */
[----:B------:R-:W-:-:S05]  /*4490*/  IMAD.IADD R3, R46, 0x1, R3 ;  /* 0x000000012e037824 */ /* 0x000fca00078e0203 */
[----:B------:R-:W-:Y:S01]  /*44a0*/  LOP3.LUT R2, R3, R2, RZ, 0xfc, !PT ;  /* 0x0000000203027212 */ /* 0x000fe200078efcff */
[----:B------:R-:W-:Y:S06]  /*44b0*/  BRA `(.L_x_40) ;  /* 0x0000000000107947 */ /* 0x000fec0003800000 */
.L_x_39:
[----:B------:R-:W-:-:S04]  /*44c0*/  LOP3.LUT R2, R2, 0x80000000, RZ, 0xc0, !PT ;  /* 0x8000000002027812 */ /* 0x000fc800078ec0ff */
[----:B------:R-:W-:Y:S01]  /*44d0*/  LOP3.LUT R2, R2, 0x7f800000, RZ, 0xfc, !PT ;  /* 0x7f80000002027812 */ /* 0x000fe200078efcff */
[----:B------:R-:W-:Y:S06]  /*44e0*/  BRA `(.L_x_40) ;  /* 0x0000000000047947 */ /* 0x000fec0003800000 */
.L_x_38:
[----:B------:R-:W-:-:S07]  /*44f0*/  LEA R2, R47, R2, 0x17 ;  /* 0x000000022f027211 */ /* 0x000fce00078eb8ff */
.L_x_40:
[----:B------:R-:W-:Y:S05]  /*4500*/  BSYNC.RECONVERGENT B2 ;  /* 0x0000000000027941 */ /* 0x000fea0003800200 */
.L_x_37:
[----:B------:R-:W-:Y:S05]  /*4510*/  BRA `(.L_x_41) ;  /* 0x0000000000207947 */ /* 0x000fea0003800000 */
.L_x_36:
[----:B------:R-:W-:-:S04]  /*4520*/  LOP3.LUT R2, R50, 0x80000000, R47, 0x48, !PT ;  /* 0x8000000032027812 */ /* 0x000fc800078e482f */
[----:B------:R-:W-:Y:S01]  /*4530*/  LOP3.LUT R2, R2, 0x7f800000, RZ, 0xfc, !PT ;  /* 0x7f80000002027812 */ /* 0x000fe200078efcff */
[----:B------:R-:W-:Y:S06]  /*4540*/  BRA `(.L_x_41) ;  /* 0x0000000000147947 */ /* 0x000fec0003800000 */
.L_x_35:
[----:B------:R-:W-:Y:S01]  /*4550*/  LOP3.LUT R2, R50, 0x80000000, R47, 0x48, !PT ;  /* 0x8000000032027812 */ /* 0x000fe200078e482f */
[----:B------:R-:W-:Y:S06]  /*4560*/  BRA `(.L_x_41) ;  /* 0x00000000000c7947 */ /* 0x000fec0003800000 */
.L_x_34:
[----:B------:R-:W0:Y:S01]  /*4570*/  MUFU.RSQ R2, -QNAN ;  /* 0xffc0000000027908 */ /* 0x000e220000001400 */
[----:B------:R-:W-:Y:S05]  /*4580*/  BRA `(.L_x_41) ;  /* 0x0000000000047947 */ /* 0x000fea0003800000 */
.L_x_33:
[----:B------:R-:W-:-:S07]  /*4590*/  FADD.FTZ R2, R2, R3 ;  /* 0x0000000302027221 */ /* 0x000fce0000010000 */
.L_x_41:
[----:B------:R-:W-:Y:S05]  /*45a0*/  BSYNC.RECONVERGENT B1 ;  /* 0x0000000000017941 */ /* 0x000fea0003800200 */
.L_x_31:
[----:B------:R-:W-:Y:S01]  /*45b0*/  HFMA2 R3, -RZ, RZ, 0, 0 ;  /* 0x00000000ff037431 */ /* 0x000fe200000001ff */
[----:B0-----:R-:W-:Y:S02]  /*45c0*/  MOV R44, R2 ;  /* 0x00000002002c7202 */ /* 0x001fe40000000f00 */
[----:B------:R-:W-:-:S04]  /*45d0*/  MOV R2, R45 ;  /* 0x0000002d00027202 */ /* 0x000fc80000000f00 */
[----:B------:R-:W-:Y:S05]  /*45e0*/  RET.REL.NODEC R2 `(_Z22flash_attention_kernelPfS_S_S_S_S_ifi) ;  /* 0xffffffb802847950 */ /* 0x000fea0003c3ffff */
.L_x_42:
[----:B------:R-:W-:-:S00]  /*45f0*/  BRA `(.L_x_42) ;  /* 0xfffffffc00fc7947 */ /* 0x000fc0000383ffff */
[----:B------:R-:W-:-:S00]  /*4600*/  NOP ;  /* 0x0000000000007918 */ /* 0x000fc00000000000 */
[----:B------:R-:W-:-:S00]  /*4610*/  NOP ;  /* 0x0000000000007918 */ /* 0x000fc00000000000 */
[----:B------:R-:W-:-:S00]  /*4620*/  NOP ;  /* 0x0000000000007918 */ /* 0x000fc00000000000 */
[----:B------:R-:W-:-:S00]  /*4630*/  NOP ;  /* 0x0000000000007918 */ /* 0x000fc00000000000 */
[----:B------:R-:W-:-:S00]  /*4640*/  NOP ;  /* 0x0000000000007918 */ /* 0x000fc00000000000 */
[----:B------:R-:W-:-:S00]  /*4650*/  NOP ;  /* 0x0000000000007918 */ /* 0x000fc00000000000 */
[----:B------:R-:W-:-:S00]  /*4660*/  NOP ;  /* 0x0000000000007918 */ /* 0x000fc00000000000 */
[----:B------:R-:W-:-:S00]  /*4670*/  NOP ;  /* 0x0000000000007918 */ /* 0x000fc00000000000 */
.L_x_43:


//--------------------- .nv.shared._Z22flash_attention_kernelPfS_S_S_S_S_ifi --------------------------
	.section	.nv.shared._Z22flash_attention_kernelPfS_S_S_S_S_ifi,"aw",@nobits
	.sectionflags	@""
	.align	4
.nv.shared._Z22flash_attention_kernelPfS_S_S_S_S_ifi:
	.zero		43520


//--------------------- .nv.shared.reserved.0     --------------------------
	.section	.nv.shared.reserved.0,"aw",@nobits
	.weak		__nv_reservedSMEM_offset_0_alias
	.size		__nv_reservedSMEM_offset_0_alias, 0, 64
	.other		__nv_reservedSMEM_offset_0_alias,@"STO_CUDA_RESERVED_SHARED STV_DEFAULT"
__nv_reservedSMEM_offset_0_alias:
	.zero		0
	.zero		64


//--------------------- .nv.constant0._Z22flash_attention_kernelPfS_S_S_S_S_ifi --------------------------
	.section	.nv.constant0._Z22flash_attention_kernelPfS_S_S_S_S_ifi,"a",@progbits
	.sectionflags	@""
	.align	4
.nv.constant0._Z22flash_attention_kernelPfS_S_S_S_S_ifi:
	.zero		956


//--------------------- SYMBOLS --------------------------

	.type		.nv.reservedSmem.offset0,@object
	.size		.nv.reservedSmem.offset0,0x4
	.type		.nv.reservedSmem.cap,@object
	.size		.nv.reservedSmem.cap,0x4
